// auto-generated by cutlass_sweep.gemm — config: {"arch": "sm_100", "cluster_m": 2, "cluster_n": 1, "dtype": "e4m3", "stages": 5, "tile_k": 64, "tile_m": 64, "tile_n": 256}
#include "cutlass/cutlass.h"
#include "cutlass/gemm/collective/collective_builder.hpp"
#include "cutlass/gemm/device/gemm_universal_adapter.h"
#include "cutlass/gemm/kernel/gemm_universal.hpp"
#include "cutlass/epilogue/collective/collective_builder.hpp"

using ElemA = cutlass::float_e4m3_t;
using ElemB = cutlass::float_e4m3_t;
using ElemCD = cutlass::float_e4m3_t;
using Acc  = float;
using TileShape    = cute::Shape<cute::_64, cute::_256, cute::_64>;
using ClusterShape = cute::Shape<cute::_2, cute::_1, cute::_1>;

using CollectiveEpilogue = typename cutlass::epilogue::collective::CollectiveBuilder<
    cutlass::arch::Sm100, cutlass::arch::OpClassTensorOp,
    TileShape, ClusterShape,
    cutlass::epilogue::collective::EpilogueTileAuto,
    Acc, Acc,
    ElemCD, cutlass::layout::RowMajor, 128 / cutlass::sizeof_bits<ElemCD>::value,
    ElemCD, cutlass::layout::RowMajor, 128 / cutlass::sizeof_bits<ElemCD>::value,
    cutlass::epilogue::collective::EpilogueScheduleAuto
  >::CollectiveOp;

using CollectiveMainloop = typename cutlass::gemm::collective::CollectiveBuilder<
    cutlass::arch::Sm100, cutlass::arch::OpClassTensorOp,
    ElemA, cutlass::layout::RowMajor, 128 / cutlass::sizeof_bits<ElemA>::value,
    ElemB, cutlass::layout::ColumnMajor, 128 / cutlass::sizeof_bits<ElemB>::value,
    Acc,
    TileShape, ClusterShape,
    cutlass::gemm::collective::StageCount<5>,
    cutlass::gemm::collective::KernelScheduleAuto
  >::CollectiveOp;

using GemmKernel = cutlass::gemm::kernel::GemmUniversal<
    cute::Shape<int,int,int,int>,
    CollectiveMainloop,
    CollectiveEpilogue
>;
using Gemm = cutlass::gemm::device::GemmUniversalAdapter<GemmKernel>;

// Force the device kernel symbol into the cubin without needing a host main.
auto* _anchor = &cutlass::device_kernel<GemmKernel>;


// ===== COMPILED SASS (sm_100a) =====

	.target	sm_100a

	.elftype	@"ET_EXEC"


//--------------------- .note.nv.tkinfo           --------------------------
	.section	.note.nv.tkinfo,"",@"SHT_NOTE"
	.sectionflags	@"SHF_NOTE_NV_TKINFO"
	.tkinfo
        /*0018*/ 	.word	0x00000002
        /*0030*/ 	.string	""
        /*0030*/ 	.string	"ptxas"
        /*0030*/ 	.string	"Cuda compilation tools, release 13.0, V13.0.88"
        /*0030*/ 	.string	"Build cuda_13.0.r13.0/compiler.36424714_0"
        /*0030*/ 	.string	"-arch sm_100a -m 64 "



//--------------------- .note.nv.cuinfo           --------------------------
	.section	.note.nv.cuinfo,"",@"SHT_NOTE"
	.sectionflags	@"SHF_NOTE_NV_CUINFO"
        /*0018*/ 	.short	0x0002
        /*001a*/ 	.short	0x0064
        /*001c*/ 	.short	0x0082
	.zero		2


//--------------------- .nv.info                  --------------------------
	.section	.nv.info,"",@"SHT_CUDA_INFO"
	.align	4


	//----- nvinfo : EIATTR_REGCOUNT
	.align		4
        /*0000*/ 	.byte	0x04, 0x2f
        /*0002*/ 	.short	(.L_20 - .L_19)
	.align		4
.L_19:
        /*0004*/ 	.word	index@(_ZN7cutlass13device_kernelINS_4gemm6kernel13GemmUniversalIN4cute5tupleIJiiiiEEENS1_10collective13CollectiveMmaINS1_35MainloopSm100TmaUmmaWarpSpecializedILi5ELi2ELi4ENS5_IJNS4_1CILi2EEENSA_ILi1EEESC_EEEEENS5_IJNSA_ILi64EEENSA_ILi256EEESF_EEENS_12float_e4m3_tENS5_IJlSC_lEEESI_SJ_NS4_8TiledMMAINS4_8MMA_AtomIJNS4_10MMA_TraitsINS4_19SM100_MMA_F8F6F4_SSEJSI_SI_fSF_SG_NS4_17integral_constantINS4_4UMMA5MajorELSQ_0EEESR_NSO_INSP_7ScaleInELSS_0EEEST_EEEEEENS4_6LayoutINS5_IJSC_SC_SC_EEENS5_IJNSA_ILi0EEESY_SY_EEEEENS5_IJNS4_10UnderscoreES11_S11_EEEEENS4_13SM90_TMA_LOADENS4_14ComposedLayoutINS4_7SwizzleILi2ELi4ELi3EEENS4_18smem_ptr_flag_bitsILi8EEENSW_INS5_IJNSA_ILi8EEESF_EEENS5_IJSF_SC_EEEEEEEvNS4_8identityENS4_23SM90_TMA_LOAD_MULTICASTES1E_vS1F_EENS_8epilogue10collective18CollectiveEpilogueINS1I_23Sm100TmaWarpSpecializedILi4ELi2ELi32ELb0ELb0EEEJSH_NS5_IJNSW_ISF_SC_EES1N_EEESI_SJ_SI_SJ_NS1I_6fusion15FusionCallbacksIS1M_NS1P_17LinearCombinationISI_fSI_fLNS_15FloatRoundStyleE2EEESH_S1O_JEEENS4_5SM1004TMEM4LOAD26SM100_TMEM_LOAD_16dp32b32xES14_S1E_NS4_39AutoVectorizingCopyWithAssumedAlignmentILi128EEENS4_14SM90_TMA_STOREES1E_S20_S20_EEEvvEEEEvNT_6ParamsE)
        /*0008*/ 	.word	0x00000075


	//----- nvinfo : EIATTR_FRAME_SIZE
	.align		4
.L_20:
        /*000c*/ 	.byte	0x04, 0x11
        /*000e*/ 	.short	(.L_22 - .L_21)
	.align		4
.L_21:
        /*0010*/ 	.word	index@($__internal_2_$__cuda_sm10x_tcgen05_guardrail_trap_unallocated_columns_being_dealloced)
        /*0014*/ 	.word	0x00000000


	//----- nvinfo : EIATTR_FRAME_SIZE
	.align		4
.L_22:
        /*0018*/ 	.byte	0x04, 0x11
        /*001a*/ 	.short	(.L_24 - .L_23)
	.align		4
.L_23:
        /*001c*/ 	.word	index@($__internal_1_$__cuda_sm10x_tcgen05_guardrail_trap_phase_invalid_during_alloc)
        /*0020*/ 	.word	0x00000000


	//----- nvinfo : EIATTR_FRAME_SIZE
	.align		4
.L_24:
        /*0024*/ 	.byte	0x04, 0x11
        /*0026*/ 	.short	(.L_26 - .L_25)
	.align		4
.L_25:
        /*0028*/ 	.word	index@($__internal_0_$__cuda_sm10x_tcgen05_guardrail_trap_col_being_dealloced_not_returned_by_alloc)
        /*002c*/ 	.word	0x00000000


	//----- nvinfo : EIATTR_FRAME_SIZE
	.align		4
.L_26:
        /*0030*/ 	.byte	0x04, 0x11
        /*0032*/ 	.short	(.L_28 - .L_27)
	.align		4
.L_27:
        /*0034*/ 	.word	index@(_ZN7cutlass13device_kernelINS_4gemm6kernel13GemmUniversalIN4cute5tupleIJiiiiEEENS1_10collective13CollectiveMmaINS1_35MainloopSm100TmaUmmaWarpSpecializedILi5ELi2ELi4ENS5_IJNS4_1CILi2EEENSA_ILi1EEESC_EEEEENS5_IJNSA_ILi64EEENSA_ILi256EEESF_EEENS_12float_e4m3_tENS5_IJlSC_lEEESI_SJ_NS4_8TiledMMAINS4_8MMA_AtomIJNS4_10MMA_TraitsINS4_19SM100_MMA_F8F6F4_SSEJSI_SI_fSF_SG_NS4_17integral_constantINS4_4UMMA5MajorELSQ_0EEESR_NSO_INSP_7ScaleInELSS_0EEEST_EEEEEENS4_6LayoutINS5_IJSC_SC_SC_EEENS5_IJNSA_ILi0EEESY_SY_EEEEENS5_IJNS4_10UnderscoreES11_S11_EEEEENS4_13SM90_TMA_LOADENS4_14ComposedLayoutINS4_7SwizzleILi2ELi4ELi3EEENS4_18smem_ptr_flag_bitsILi8EEENSW_INS5_IJNSA_ILi8EEESF_EEENS5_IJSF_SC_EEEEEEEvNS4_8identityENS4_23SM90_TMA_LOAD_MULTICASTES1E_vS1F_EENS_8epilogue10collective18CollectiveEpilogueINS1I_23Sm100TmaWarpSpecializedILi4ELi2ELi32ELb0ELb0EEEJSH_NS5_IJNSW_ISF_SC_EES1N_EEESI_SJ_SI_SJ_NS1I_6fusion15FusionCallbacksIS1M_NS1P_17LinearCombinationISI_fSI_fLNS_15FloatRoundStyleE2EEESH_S1O_JEEENS4_5SM1004TMEM4LOAD26SM100_TMEM_LOAD_16dp32b32xES14_S1E_NS4_39AutoVectorizingCopyWithAssumedAlignmentILi128EEENS4_14SM90_TMA_STOREES1E_S20_S20_EEEvvEEEEvNT_6ParamsE)
        /*0038*/ 	.word	0x00000000


	//----- nvinfo : EIATTR_MIN_STACK_SIZE
	.align		4
.L_28:
        /*003c*/ 	.byte	0x04, 0x12
        /*003e*/ 	.short	(.L_30 - .L_29)
	.align		4
.L_29:
        /*0040*/ 	.word	index@(_ZN7cutlass13device_kernelINS_4gemm6kernel13GemmUniversalIN4cute5tupleIJiiiiEEENS1_10collective13CollectiveMmaINS1_35MainloopSm100TmaUmmaWarpSpecializedILi5ELi2ELi4ENS5_IJNS4_1CILi2EEENSA_ILi1EEESC_EEEEENS5_IJNSA_ILi64EEENSA_ILi256EEESF_EEENS_12float_e4m3_tENS5_IJlSC_lEEESI_SJ_NS4_8TiledMMAINS4_8MMA_AtomIJNS4_10MMA_TraitsINS4_19SM100_MMA_F8F6F4_SSEJSI_SI_fSF_SG_NS4_17integral_constantINS4_4UMMA5MajorELSQ_0EEESR_NSO_INSP_7ScaleInELSS_0EEEST_EEEEEENS4_6LayoutINS5_IJSC_SC_SC_EEENS5_IJNSA_ILi0EEESY_SY_EEEEENS5_IJNS4_10UnderscoreES11_S11_EEEEENS4_13SM90_TMA_LOADENS4_14ComposedLayoutINS4_7SwizzleILi2ELi4ELi3EEENS4_18smem_ptr_flag_bitsILi8EEENSW_INS5_IJNSA_ILi8EEESF_EEENS5_IJSF_SC_EEEEEEEvNS4_8identityENS4_23SM90_TMA_LOAD_MULTICASTES1E_vS1F_EENS_8epilogue10collective18CollectiveEpilogueINS1I_23Sm100TmaWarpSpecializedILi4ELi2ELi32ELb0ELb0EEEJSH_NS5_IJNSW_ISF_SC_EES1N_EEESI_SJ_SI_SJ_NS1I_6fusion15FusionCallbacksIS1M_NS1P_17LinearCombinationISI_fSI_fLNS_15FloatRoundStyleE2EEESH_S1O_JEEENS4_5SM1004TMEM4LOAD26SM100_TMEM_LOAD_16dp32b32xES14_S1E_NS4_39AutoVectorizingCopyWithAssumedAlignmentILi128EEENS4_14SM90_TMA_STOREES1E_S20_S20_EEEvvEEEEvNT_6ParamsE)
        /*0044*/ 	.word	0x00000000
.L_30:


//--------------------- .nv.compat                --------------------------
	.section	.nv.compat,"",@"SHT_CUDA_COMPAT_INFO"
	.align	4
        /*0000*/ 	.byte	0x02, 0x09, 0x01, 0x00, 0x02, 0x02, 0x02, 0x00, 0x02, 0x05, 0x05, 0x00, 0x03, 0x07, 0x01, 0x01
        /*0010*/ 	.byte	0x02, 0x03, 0x01, 0x00, 0x02, 0x06, 0x01, 0x00, 0x04, 0x0b, 0x08, 0x00, 0x09, 0x00, 0x00, 0x00
        /*0020*/ 	.byte	0x00, 0x00, 0x00, 0x00


//--------------------- .nv.info._ZN7cutlass13device_kernelINS_4gemm6kernel13GemmUniversalIN4cute5tupleIJiiiiEEENS1_10collective13CollectiveMmaINS1_35MainloopSm100TmaUmmaWarpSpecializedILi5ELi2ELi4ENS5_IJNS4_1CILi2EEENSA_ILi1EEESC_EEEEENS5_IJNSA_ILi64EEENSA_ILi256EEESF_EEENS_12float_e4m3_tENS5_IJlSC_lEEESI_SJ_NS4_8TiledMMAINS4_8MMA_AtomIJNS4_10MMA_TraitsINS4_19SM100_MMA_F8F6F4_SSEJSI_SI_fSF_SG_NS4_17integral_constantINS4_4UMMA5MajorELSQ_0EEESR_NSO_INSP_7ScaleInELSS_0EEEST_EEEEEENS4_6LayoutINS5_IJSC_SC_SC_EEENS5_IJNSA_ILi0EEESY_SY_EEEEENS5_IJNS4_10UnderscoreES11_S11_EEEEENS4_13SM90_TMA_LOADENS4_14ComposedLayoutINS4_7SwizzleILi2ELi4ELi3EEENS4_18smem_ptr_flag_bitsILi8EEENSW_INS5_IJNSA_ILi8EEESF_EEENS5_IJSF_SC_EEEEEEEvNS4_8identityENS4_23SM90_TMA_LOAD_MULTICASTES1E_vS1F_EENS_8epilogue10collective18CollectiveEpilogueINS1I_23Sm100TmaWarpSpecializedILi4ELi2ELi32ELb0ELb0EEEJSH_NS5_IJNSW_ISF_SC_EES1N_EEESI_SJ_SI_SJ_NS1I_6fusion15FusionCallbacksIS1M_NS1P_17LinearCombinationISI_fSI_fLNS_15FloatRoundStyleE2EEESH_S1O_JEEENS4_5SM1004TMEM4LOAD26SM100_TMEM_LOAD_16dp32b32xES14_S1E_NS4_39AutoVectorizingCopyWithAssumedAlignmentILi128EEENS4_14SM90_TMA_STOREES1E_S20_S20_EEEvvEEEEvNT_6ParamsE --------------------------
	.section	.nv.info._ZN7cutlass13device_kernelINS_4gemm6kernel13GemmUniversalIN4cute5tupleIJiiiiEEENS1_10collective13CollectiveMmaINS1_35MainloopSm100TmaUmmaWarpSpecializedILi5ELi2ELi4ENS5_IJNS4_1CILi2EEENSA_ILi1EEESC_EEEEENS5_IJNSA_ILi64EEENSA_ILi256EEESF_EEENS_12float_e4m3_tENS5_IJlSC_lEEESI_SJ_NS4_8TiledMMAINS4_8MMA_AtomIJNS4_10MMA_TraitsINS4_19SM100_MMA_F8F6F4_SSEJSI_SI_fSF_SG_NS4_17integral_constantINS4_4UMMA5MajorELSQ_0EEESR_NSO_INSP_7ScaleInELSS_0EEEST_EEEEEENS4_6LayoutINS5_IJSC_SC_SC_EEENS5_IJNSA_ILi0EEESY_SY_EEEEENS5_IJNS4_10UnderscoreES11_S11_EEEEENS4_13SM90_TMA_LOADENS4_14ComposedLayoutINS4_7SwizzleILi2ELi4ELi3EEENS4_18smem_ptr_flag_bitsILi8EEENSW_INS5_IJNSA_ILi8EEESF_EEENS5_IJSF_SC_EEEEEEEvNS4_8identityENS4_23SM90_TMA_LOAD_MULTICASTES1E_vS1F_EENS_8epilogue10collective18CollectiveEpilogueINS1I_23Sm100TmaWarpSpecializedILi4ELi2ELi32ELb0ELb0EEEJSH_NS5_IJNSW_ISF_SC_EES1N_EEESI_SJ_SI_SJ_NS1I_6fusion15FusionCallbacksIS1M_NS1P_17LinearCombinationISI_fSI_fLNS_15FloatRoundStyleE2EEESH_S1O_JEEENS4_5SM1004TMEM4LOAD26SM100_TMEM_LOAD_16dp32b32xES14_S1E_NS4_39AutoVectorizingCopyWithAssumedAlignmentILi128EEENS4_14SM90_TMA_STOREES1E_S20_S20_EEEvvEEEEvNT_6ParamsE,"",@"SHT_CUDA_INFO"
	.sectionflags	@""
	.align	4


	//----- nvinfo : EIATTR_CUDA_API_VERSION
	.align		4
        /*0000*/ 	.byte	0x04, 0x37
        /*0002*/ 	.short	(.L_32 - .L_31)
.L_31:
        /*0004*/ 	.word	0x00000082


	//----- nvinfo : EIATTR_KPARAM_INFO
	.align		4
.L_32:
        /*0008*/ 	.byte	0x04, 0x17
        /*000a*/ 	.short	(.L_34 - .L_33)
.L_33:
        /*000c*/ 	.word	0x00000000
        /*0010*/ 	.short	0x0000
        /*0012*/ 	.short	0x0000
        /*0014*/ 	.byte	0x00, 0xf0, 0x01, 0x20


	//----- nvinfo : EIATTR_AT_ENTRY_FRAGMENTS
	.align		4
.L_34:
        /*0018*/ 	.byte	0x04, 0x4f
        /*001a*/ 	.short	(.L_36 - .L_35)


	//   ....[0]....
.L_35:
        /*001c*/ 	.word	0x00000006


	//----- nvinfo : EIATTR_RESERVED_SMEM_USED
	.align		4
.L_36:
        /*0020*/ 	.byte	0x01, 0x41
	.zero		2


	//----- nvinfo : EIATTR_SPARSE_MMA_MASK
	.align		4
        /*0024*/ 	.byte	0x03, 0x50
        /*0026*/ 	.short	0x0000


	//----- nvinfo : EIATTR_TCGEN05_1CTA_USED
	.align		4
        /*0028*/ 	.byte	0x01, 0x51
	.zero		2


	//----- nvinfo : EIATTR_MAXREG_COUNT
	.align		4
        /*002c*/ 	.byte	0x03, 0x1b
        /*002e*/ 	.short	0x00ff


	//----- nvinfo : EIATTR_NUM_BARRIERS
	.align		4
        /*0030*/ 	.byte	0x02, 0x4c
        /*0032*/ 	.byte	0x07
	.zero		1


	//----- nvinfo : EIATTR_EXTERNS
	.align		4
        /*0034*/ 	.byte	0x04, 0x0f
        /*0036*/ 	.short	(.L_38 - .L_37)


	//   ....[0]....
	.align		4
.L_37:
        /*0038*/ 	.word	index@(__assertfail)


	//----- nvinfo : EIATTR_MERCURY_ISA_VERSION
	.align		4
.L_38:
        /*003c*/ 	.byte	0x03, 0x5f
        /*003e*/ 	.short	0x0101


	//----- nvinfo : EIATTR_INT_WARP_WIDE_INSTR_OFFSETS
	.align		4
        /*0040*/ 	.byte	0x04, 0x31
        /*0042*/ 	.short	(.L_40 - .L_39)


	//   ....[0]....
.L_39:
        /*0044*/ 	.word	0x00003c90


	//   ....[1]....
        /*0048*/ 	.word	0x00003cb0


	//   ....[2]....
        /*004c*/ 	.word	0x00003ce0


	//   ....[3]....
        /*0050*/ 	.word	0x000048f0


	//   ....[4]....
        /*0054*/ 	.word	0x00004950


	//   ....[5]....
        /*0058*/ 	.word	0x00004a30


	//   ....[6]....
        /*005c*/ 	.word	0x00004ab0


	//   ....[7]....
        /*0060*/ 	.word	0x00004ba0


	//   ....[8]....
        /*0064*/ 	.word	0x00004c30


	//   ....[9]....
        /*0068*/ 	.word	0x00004d20


	//   ....[10]....
        /*006c*/ 	.word	0x00004dd0


	//----- nvinfo : EIATTR_COOP_GROUP_MASK_REGIDS
	.align		4
.L_40:
        /*0070*/ 	.byte	0x04, 0x29
        /*0072*/ 	.short	(.L_42 - .L_41)


	//   ....[0]....
.L_41:
        /*0074*/ 	.word	0xffffffff


	//   ....[1]....
        /*0078*/ 	.word	0xffffffff


	//   ....[2]....
        /*007c*/ 	.word	0xffffffff


	//   ....[3]....
        /*0080*/ 	.word	0xffffffff


	//   ....[4]....
        /*0084*/ 	.word	0xffffffff


	//   ....[5]....
        /*0088*/ 	.word	0xffffffff


	//   ....[6]....
        /*008c*/ 	.word	0xffffffff


	//   ....[7]....
        /*0090*/ 	.word	0xffffffff


	//   ....[8]....
        /*0094*/ 	.word	0xffffffff


	//   ....[9]....
        /*0098*/ 	.word	0xffffffff


	//   ....[10]....
        /*009c*/ 	.word	0xffffffff


	//   ....[11]....
        /*00a0*/ 	.word	0xffffffff


	//   ....[12]....
        /*00a4*/ 	.word	0xffffffff


	//   ....[13]....
        /*00a8*/ 	.word	0xffffffff


	//----- nvinfo : EIATTR_COOP_GROUP_INSTR_OFFSETS
	.align		4
.L_42:
        /*00ac*/ 	.byte	0x04, 0x28
        /*00ae*/ 	.short	(.L_44 - .L_43)


	//   ....[0]....
.L_43:
        /*00b0*/ 	.word	0x00000080


	//   ....[1]....
        /*00b4*/ 	.word	0x000004f0


	//   ....[2]....
        /*00b8*/ 	.word	0x000006b0


	//   ....[3]....
        /*00bc*/ 	.word	0x00000850


	//   ....[4]....
        /*00c0*/ 	.word	0x00000950


	//   ....[5]....
        /*00c4*/ 	.word	0x00000ac0


	//   ....[6]....
        /*00c8*/ 	.word	0x00000c60


	//   ....[7]....
        /*00cc*/ 	.word	0x00000e10


	//   ....[8]....
        /*00d0*/ 	.word	0x00001ff0


	//   ....[9]....
        /*00d4*/ 	.word	0x00002f60


	//   ....[10]....
        /*00d8*/ 	.word	0x00003170


	//   ....[11]....
        /*00dc*/ 	.word	0x000031a0


	//   ....[12]....
        /*00e0*/ 	.word	0x00003b70


	//   ....[13]....
        /*00e4*/ 	.word	0x00003da0


	//----- nvinfo : EIATTR_VRC_CTA_INIT_COUNT
	.align		4
.L_44:
        /*00e8*/ 	.byte	0x02, 0x4a
        /*00ea*/ 	.byte	0x80
	.zero		1


	//----- nvinfo : EIATTR_SYSCALL_OFFSETS
	.align		4
        /*00ec*/ 	.byte	0x04, 0x46
        /*00ee*/ 	.short	(.L_46 - .L_45)


	//   ....[0]....
.L_45:
        /*00f0*/ 	.word	0x00005a60


	//   ....[1]....
        /*00f4*/ 	.word	0x00005ba0


	//   ....[2]....
        /*00f8*/ 	.word	0x000063d0


	//   ....[3]....
        /*00fc*/ 	.word	0x00007160


	//   ....[4]....
        /*0100*/ 	.word	0x00007eb0


	//   ....[5]....
        /*0104*/ 	.word	0x00008c30


	//----- nvinfo : EIATTR_MBARRIER_INSTR_OFFSETS
	.align		4
.L_46:
        /*0108*/ 	.byte	0x04, 0x39
        /*010a*/ 	.short	(.L_48 - .L_47)


	//   ....[0]....
.L_47:
        /*010c*/ 	.word	0x00000600
        /*0110*/ 	.word	0x000000ff
        /*0114*/ 	.word	0x00000000
        /*0118*/ 	.short	0x0100
        /*011a*/ 	.byte	0x04
	.zero		1


	//   ....[1]....
        /*011c*/ 	.word	0x00000610
        /*0120*/ 	.word	0x000000ff
        /*0124*/ 	.word	0x00000028
        /*0128*/ 	.short	0x0100
        /*012a*/ 	.byte	0x04
	.zero		1


	//   ....[2]....
        /*012c*/ 	.word	0x00000620
        /*0130*/ 	.word	0x000000ff
        /*0134*/ 	.word	0x00000008
        /*0138*/ 	.short	0x0100
        /*013a*/ 	.byte	0x04
	.zero		1


	//   ....[3]....
        /*013c*/ 	.word	0x00000630
        /*0140*/ 	.word	0x000000ff
        /*0144*/ 	.word	0x00000030
        /*0148*/ 	.short	0x0100
        /*014a*/ 	.byte	0x04
	.zero		1


	//   ....[4]....
        /*014c*/ 	.word	0x00000640
        /*0150*/ 	.word	0x000000ff
        /*0154*/ 	.word	0x00000010
        /*0158*/ 	.short	0x0100
        /*015a*/ 	.byte	0x04
	.zero		1


	//   ....[5]....
        /*015c*/ 	.word	0x00000650
        /*0160*/ 	.word	0x000000ff
        /*0164*/ 	.word	0x00000038
        /*0168*/ 	.short	0x0100
        /*016a*/ 	.byte	0x04
	.zero		1


	//   ....[6]....
        /*016c*/ 	.word	0x00000660
        /*0170*/ 	.word	0x000000ff
        /*0174*/ 	.word	0x00000018
        /*0178*/ 	.short	0x0100
        /*017a*/ 	.byte	0x04
	.zero		1


	//   ....[7]....
        /*017c*/ 	.word	0x00000670
        /*0180*/ 	.word	0x000000ff
        /*0184*/ 	.word	0x00000040
        /*0188*/ 	.short	0x0100
        /*018a*/ 	.byte	0x04
	.zero		1


	//   ....[8]....
        /*018c*/ 	.word	0x00000680
        /*0190*/ 	.word	0x000000ff
        /*0194*/ 	.word	0x00000020
        /*0198*/ 	.short	0x0100
        /*019a*/ 	.byte	0x04
	.zero		1


	//   ....[9]....
        /*019c*/ 	.word	0x00000690
        /*01a0*/ 	.word	0x000000ff
        /*01a4*/ 	.word	0x00000048
        /*01a8*/ 	.short	0x0100
        /*01aa*/ 	.byte	0x04
	.zero		1


	//   ....[10]....
        /*01ac*/ 	.word	0x000007c0
        /*01b0*/ 	.word	0x000000ff
        /*01b4*/ 	.word	0x00000050
        /*01b8*/ 	.short	0x0100
        /*01ba*/ 	.byte	0x04
	.zero		1


	//   ....[11]....
        /*01bc*/ 	.word	0x000007d0
        /*01c0*/ 	.word	0x000000ff
        /*01c4*/ 	.word	0x00000070
        /*01c8*/ 	.short	0x0100
        /*01ca*/ 	.byte	0x04
	.zero		1


	//   ....[12]....
        /*01cc*/ 	.word	0x000007e0
        /*01d0*/ 	.word	0x000000ff
        /*01d4*/ 	.word	0x00000058
        /*01d8*/ 	.short	0x0100
        /*01da*/ 	.byte	0x04
	.zero		1


	//   ....[13]....
        /*01dc*/ 	.word	0x000007f0
        /*01e0*/ 	.word	0x000000ff
        /*01e4*/ 	.word	0x00000078
        /*01e8*/ 	.short	0x0100
        /*01ea*/ 	.byte	0x04
	.zero		1


	//   ....[14]....
        /*01ec*/ 	.word	0x00000800
        /*01f0*/ 	.word	0x000000ff
        /*01f4*/ 	.word	0x00000060
        /*01f8*/ 	.short	0x0100
        /*01fa*/ 	.byte	0x04
	.zero		1


	//   ....[15]....
        /*01fc*/ 	.word	0x00000810
        /*0200*/ 	.word	0x000000ff
        /*0204*/ 	.word	0x00000080
        /*0208*/ 	.short	0x0100
        /*020a*/ 	.byte	0x04
	.zero		1


	//   ....[16]....
        /*020c*/ 	.word	0x00000820
        /*0210*/ 	.word	0x000000ff
        /*0214*/ 	.word	0x00000068
        /*0218*/ 	.short	0x0100
        /*021a*/ 	.byte	0x04
	.zero		1


	//   ....[17]....
        /*021c*/ 	.word	0x00000830
        /*0220*/ 	.word	0x000000ff
        /*0224*/ 	.word	0x00000088
        /*0228*/ 	.short	0x0100
        /*022a*/ 	.byte	0x04
	.zero		1


	//   ....[18]....
        /*022c*/ 	.word	0x00000920
        /*0230*/ 	.word	0x000000ff
        /*0234*/ 	.word	0x00000090
        /*0238*/ 	.short	0x0100
        /*023a*/ 	.byte	0x06
	.zero		1


	//   ....[19]....
        /*023c*/ 	.word	0x00000930
        /*0240*/ 	.word	0x000000ff
        /*0244*/ 	.word	0x00000098
        /*0248*/ 	.short	0x0100
        /*024a*/ 	.byte	0x06
	.zero		1


	//   ....[20]....
        /*024c*/ 	.word	0x00000a70
        /*0250*/ 	.word	0x000000ff
        /*0254*/ 	.word	0x000000a0
        /*0258*/ 	.short	0x0100
        /*025a*/ 	.byte	0x06
	.zero		1


	//   ....[21]....
        /*025c*/ 	.word	0x00000a80
        /*0260*/ 	.word	0x000000ff
        /*0264*/ 	.word	0x000000b0
        /*0268*/ 	.short	0x0100
        /*026a*/ 	.byte	0x06
	.zero		1


	//   ....[22]....
        /*026c*/ 	.word	0x00000a90
        /*0270*/ 	.word	0x000000ff
        /*0274*/ 	.word	0x000000a8
        /*0278*/ 	.short	0x0100
        /*027a*/ 	.byte	0x06
	.zero		1


	//   ....[23]....
        /*027c*/ 	.word	0x00000aa0
        /*0280*/ 	.word	0x000000ff
        /*0284*/ 	.word	0x000000b8
        /*0288*/ 	.short	0x0100
        /*028a*/ 	.byte	0x06
	.zero		1


	//   ....[24]....
        /*028c*/ 	.word	0x00000bd0
        /*0290*/ 	.word	0x000000ff
        /*0294*/ 	.word	0x000000c0
        /*0298*/ 	.short	0x0100
        /*029a*/ 	.byte	0x04
	.zero		1


	//   ....[25]....
        /*029c*/ 	.word	0x00000be0
        /*02a0*/ 	.word	0x000000ff
        /*02a4*/ 	.word	0x000000e0
        /*02a8*/ 	.short	0x0100
        /*02aa*/ 	.byte	0x04
	.zero		1


	//   ....[26]....
        /*02ac*/ 	.word	0x00000bf0
        /*02b0*/ 	.word	0x000000ff
        /*02b4*/ 	.word	0x000000c8
        /*02b8*/ 	.short	0x0100
        /*02ba*/ 	.byte	0x04
	.zero		1


	//   ....[27]....
        /*02bc*/ 	.word	0x00000c00
        /*02c0*/ 	.word	0x000000ff
        /*02c4*/ 	.word	0x000000e8
        /*02c8*/ 	.short	0x0100
        /*02ca*/ 	.byte	0x04
	.zero		1


	//   ....[28]....
        /*02cc*/ 	.word	0x00000c10
        /*02d0*/ 	.word	0x000000ff
        /*02d4*/ 	.word	0x000000d0
        /*02d8*/ 	.short	0x0100
        /*02da*/ 	.byte	0x04
	.zero		1


	//   ....[29]....
        /*02dc*/ 	.word	0x00000c20
        /*02e0*/ 	.word	0x000000ff
        /*02e4*/ 	.word	0x000000f0
        /*02e8*/ 	.short	0x0100
        /*02ea*/ 	.byte	0x04
	.zero		1


	//   ....[30]....
        /*02ec*/ 	.word	0x00000c30
        /*02f0*/ 	.word	0x000000ff
        /*02f4*/ 	.word	0x000000d8
        /*02f8*/ 	.short	0x0100
        /*02fa*/ 	.byte	0x04
	.zero		1


	//   ....[31]....
        /*02fc*/ 	.word	0x00000c40
        /*0300*/ 	.word	0x000000ff
        /*0304*/ 	.word	0x000000f8
        /*0308*/ 	.short	0x0100
        /*030a*/ 	.byte	0x04
	.zero		1


	//   ....[32]....
        /*030c*/ 	.word	0x00000d30
        /*0310*/ 	.word	0x000000ff
        /*0314*/ 	.word	0x00000100
        /*0318*/ 	.short	0x0100
        /*031a*/ 	.byte	0x04
	.zero		1


	//   ....[33]....
        /*031c*/ 	.word	0x00000d40
        /*0320*/ 	.word	0x000000ff
        /*0324*/ 	.word	0x00000110
        /*0328*/ 	.short	0x0100
        /*032a*/ 	.byte	0x04
	.zero		1


	//   ....[34]....
        /*032c*/ 	.word	0x00000d50
        /*0330*/ 	.word	0x000000ff
        /*0334*/ 	.word	0x00000108
        /*0338*/ 	.short	0x0100
        /*033a*/ 	.byte	0x04
	.zero		1


	//   ....[35]....
        /*033c*/ 	.word	0x00000d60
        /*0340*/ 	.word	0x000000ff
        /*0344*/ 	.word	0x00000118
        /*0348*/ 	.short	0x0100
        /*034a*/ 	.byte	0x04
	.zero		1


	//   ....[36]....
        /*034c*/ 	.word	0x000018a0
        /*0350*/ 	.word	0x00000000
        /*0354*/ 	.word	0x00000110
        /*0358*/ 	.short	0x010a
        /*035a*/ 	.byte	0xff
	.zero		1


	//   ....[37]....
        /*035c*/ 	.word	0x000018c0
        /*0360*/ 	.word	0x00000000
        /*0364*/ 	.word	0x00000100
        /*0368*/ 	.short	0x0101
        /*036a*/ 	.byte	0xff
	.zero		1


	//   ....[38]....
        /*036c*/ 	.word	0x00001980
        /*0370*/ 	.word	0x000000ff
        /*0374*/ 	.word	0x00000028
        /*0378*/ 	.short	0x010a
        /*037a*/ 	.byte	0x04
	.zero		1


	//   ....[39]....
        /*037c*/ 	.word	0x00001a00
        /*0380*/ 	.word	0x000000ff
        /*0384*/ 	.word	0x00000028
        /*0388*/ 	.short	0x010a
        /*038a*/ 	.byte	0x21
	.zero		1


	//   ....[40]....
        /*038c*/ 	.word	0x00001b90
        /*0390*/ 	.word	0x000000ff
        /*0394*/ 	.word	0x00000028
        /*0398*/ 	.short	0x010a
        /*039a*/ 	.byte	0x08
	.zero		1


	//   ....[41]....
        /*039c*/ 	.word	0x00001cb0
        /*03a0*/ 	.word	0x000000ff
        /*03a4*/ 	.word	0x00000098
        /*03a8*/ 	.short	0x0101
        /*03aa*/ 	.byte	0x07
	.zero		1


	//   ....[42]....
        /*03ac*/ 	.word	0x00001cd0
        /*03b0*/ 	.word	0x000000ff
        /*03b4*/ 	.word	0x00000028
        /*03b8*/ 	.short	0x010a
        /*03ba*/ 	.byte	0x04
	.zero		1


	//   ....[43]....
        /*03bc*/ 	.word	0x00001d50
        /*03c0*/ 	.word	0x000000ff
        /*03c4*/ 	.word	0x00000028
        /*03c8*/ 	.short	0x010a
        /*03ca*/ 	.byte	0x09
	.zero		1


	//   ....[44]....
        /*03cc*/ 	.word	0x00001ef0
        /*03d0*/ 	.word	0x000000ff
        /*03d4*/ 	.word	0x00000028
        /*03d8*/ 	.short	0x010a
        /*03da*/ 	.byte	0x06
	.zero		1


	//   ....[45]....
        /*03dc*/ 	.word	0x00002020
        /*03e0*/ 	.word	0x00000003
        /*03e4*/ 	.word	0x000000a0
        /*03e8*/ 	.short	0x010a
        /*03ea*/ 	.byte	0xff
	.zero		1


	//   ....[46]....
        /*03ec*/ 	.word	0x00002170
        /*03f0*/ 	.word	0x00000000
        /*03f4*/ 	.word	0x00000000
        /*03f8*/ 	.short	0x0101
        /*03fa*/ 	.byte	0xff
	.zero		1


	//   ....[47]....
        /*03fc*/ 	.word	0x00002720
        /*0400*/ 	.word	0x000000ff
        /*0404*/ 	.word	0x00000000
        /*0408*/ 	.short	0x010a
        /*040a*/ 	.byte	0x04
	.zero		1


	//   ....[48]....
        /*040c*/ 	.word	0x000027b0
        /*0410*/ 	.word	0x000000ff
        /*0414*/ 	.word	0x00000000
        /*0418*/ 	.short	0x010a
        /*041a*/ 	.byte	0x05
	.zero		1


	//   ....[49]....
        /*041c*/ 	.word	0x00002840
        /*0420*/ 	.word	0x000000ff
        /*0424*/ 	.word	0x00000000
        /*0428*/ 	.short	0x010a
        /*042a*/ 	.byte	0x05
	.zero		1


	//   ....[50]....
        /*042c*/ 	.word	0x000028d0
        /*0430*/ 	.word	0x000000ff
        /*0434*/ 	.word	0x00000000
        /*0438*/ 	.short	0x010a
        /*043a*/ 	.byte	0x05
	.zero		1


	//   ....[51]....
        /*043c*/ 	.word	0x00002970
        /*0440*/ 	.word	0x00000000
        /*0444*/ 	.word	0x00000000
        /*0448*/ 	.short	0x010a
        /*044a*/ 	.byte	0xff
	.zero		1


	//   ....[52]....
        /*044c*/ 	.word	0x00002ab0
        /*0450*/ 	.word	0x00000002
        /*0454*/ 	.word	0x00000100
        /*0458*/ 	.short	0x010a
        /*045a*/ 	.byte	0xff
	.zero		1


	//   ....[53]....
        /*045c*/ 	.word	0x00002b10
        /*0460*/ 	.word	0x00000004
        /*0464*/ 	.word	0x00000000
        /*0468*/ 	.short	0x0101
        /*046a*/ 	.byte	0xff
	.zero		1


	//   ....[54]....
        /*046c*/ 	.word	0x00002b30
        /*0470*/ 	.word	0x000000ff
        /*0474*/ 	.word	0x000000b0
        /*0478*/ 	.short	0x010a
        /*047a*/ 	.byte	0x04
	.zero		1


	//   ....[55]....
        /*047c*/ 	.word	0x00002c50
        /*0480*/ 	.word	0x00000002
        /*0484*/ 	.word	0x000000a0
        /*0488*/ 	.short	0x010a
        /*048a*/ 	.byte	0xff
	.zero		1


	//   ....[56]....
        /*048c*/ 	.word	0x00002d60
        /*0490*/ 	.word	0x00000002
        /*0494*/ 	.word	0x00000000
        /*0498*/ 	.short	0x0101
        /*049a*/ 	.byte	0xff
	.zero		1


	//   ....[57]....
        /*049c*/ 	.word	0x00002df0
        /*04a0*/ 	.word	0x000000ff
        /*04a4*/ 	.word	0x000000b0
        /*04a8*/ 	.short	0x0106
        /*04aa*/ 	.byte	0x04
	.zero		1


	//   ....[58]....
        /*04ac*/ 	.word	0x00002e10
        /*04b0*/ 	.word	0x000000ff
        /*04b4*/ 	.word	0x000000b0
        /*04b8*/ 	.short	0x010a
        /*04ba*/ 	.byte	0x04
	.zero		1


	//   ....[59]....
        /*04bc*/ 	.word	0x00002ea0
        /*04c0*/ 	.word	0x000000ff
        /*04c4*/ 	.word	0x000000b0
        /*04c8*/ 	.short	0x0106
        /*04ca*/ 	.byte	0x07
	.zero		1


	//   ....[60]....
        /*04cc*/ 	.word	0x00002ee0
        /*04d0*/ 	.word	0x00000000
        /*04d4*/ 	.word	0x000000b0
        /*04d8*/ 	.short	0x010a
        /*04da*/ 	.byte	0xff
	.zero		1


	//   ....[61]....
        /*04dc*/ 	.word	0x00003400
        /*04e0*/ 	.word	0x00000000
        /*04e4*/ 	.word	0x000000a0
        /*04e8*/ 	.short	0x010a
        /*04ea*/ 	.byte	0xff
	.zero		1


	//   ....[62]....
        /*04ec*/ 	.word	0x00003500
        /*04f0*/ 	.word	0x00000003
        /*04f4*/ 	.word	0x00000000
        /*04f8*/ 	.short	0x0101
        /*04fa*/ 	.byte	0xff
	.zero		1


	//   ....[63]....
        /*04fc*/ 	.word	0x00003510
        /*0500*/ 	.word	0x000000ff
        /*0504*/ 	.word	0x00000000
        /*0508*/ 	.short	0x010a
        /*050a*/ 	.byte	0x04
	.zero		1


	//   ....[64]....
        /*050c*/ 	.word	0x00003590
        /*0510*/ 	.word	0x000000ff
        /*0514*/ 	.word	0x000000e0
        /*0518*/ 	.short	0x010a
        /*051a*/ 	.byte	0x17
	.zero		1


	//   ....[65]....
        /*051c*/ 	.word	0x00003670
        /*0520*/ 	.word	0x000000ff
        /*0524*/ 	.word	0x00000000
        /*0528*/ 	.short	0x010a
        /*052a*/ 	.byte	0x05
	.zero		1


	//   ....[66]....
        /*052c*/ 	.word	0x000037b0
        /*0530*/ 	.word	0x000000ff
        /*0534*/ 	.word	0x00000000
        /*0538*/ 	.short	0x010a
        /*053a*/ 	.byte	0x04
	.zero		1


	//   ....[67]....
        /*053c*/ 	.word	0x000039a0
        /*0540*/ 	.word	0x000000ff
        /*0544*/ 	.word	0x00000000
        /*0548*/ 	.short	0x010a
        /*054a*/ 	.byte	0x04
	.zero		1


	//   ....[68]....
        /*054c*/ 	.word	0x00003a30
        /*0550*/ 	.word	0x000000ff
        /*0554*/ 	.word	0x00000000
        /*0558*/ 	.short	0x010a
        /*055a*/ 	.byte	0x05
	.zero		1


	//   ....[69]....
        /*055c*/ 	.word	0x00003ac0
        /*0560*/ 	.word	0x000000ff
        /*0564*/ 	.word	0x00000000
        /*0568*/ 	.short	0x010a
        /*056a*/ 	.byte	0x05
	.zero		1


	//   ....[70]....
        /*056c*/ 	.word	0x00003b50
        /*0570*/ 	.word	0x000000ff
        /*0574*/ 	.word	0x00000000
        /*0578*/ 	.short	0x010a
        /*057a*/ 	.byte	0x04
	.zero		1


	//   ....[71]....
        /*057c*/ 	.word	0x000040b0
        /*0580*/ 	.word	0x00000008
        /*0584*/ 	.word	0x000000a0
        /*0588*/ 	.short	0x010a
        /*058a*/ 	.byte	0xff
	.zero		1


	//   ....[72]....
        /*058c*/ 	.word	0x00004220
        /*0590*/ 	.word	0x00000000
        /*0594*/ 	.word	0x00000000
        /*0598*/ 	.short	0x0101
        /*059a*/ 	.byte	0xff
	.zero		1


	//   ....[73]....
        /*059c*/ 	.word	0x00004700
        /*05a0*/ 	.word	0x000000ff
        /*05a4*/ 	.word	0x00000098
        /*05a8*/ 	.short	0x010a
        /*05aa*/ 	.byte	0x15
	.zero		1


	//   ....[74]....
        /*05ac*/ 	.word	0x00004890
        /*05b0*/ 	.word	0x000000ff
        /*05b4*/ 	.word	0x00000070
        /*05b8*/ 	.short	0x010a
        /*05ba*/ 	.byte	0x15
	.zero		1


	//   ....[75]....
        /*05bc*/ 	.word	0x000049e0
        /*05c0*/ 	.word	0x000000ff
        /*05c4*/ 	.word	0x00000050
        /*05c8*/ 	.short	0x010b
        /*05ca*/ 	.byte	0x15
	.zero		1


	//   ....[76]....
        /*05cc*/ 	.word	0x000049f0
        /*05d0*/ 	.word	0x000000ff
        /*05d4*/ 	.word	0x00000000
        /*05d8*/ 	.short	0x0101
        /*05da*/ 	.byte	0x32
	.zero		1


	//   ....[77]....
        /*05dc*/ 	.word	0x00004a00
        /*05e0*/ 	.word	0x000000ff
        /*05e4*/ 	.word	0x00000078
        /*05e8*/ 	.short	0x010a
        /*05ea*/ 	.byte	0x15
	.zero		1


	//   ....[78]....
        /*05ec*/ 	.word	0x00004b50
        /*05f0*/ 	.word	0x000000ff
        /*05f4*/ 	.word	0x00000058
        /*05f8*/ 	.short	0x010b
        /*05fa*/ 	.byte	0x15
	.zero		1


	//   ....[79]....
        /*05fc*/ 	.word	0x00004b60
        /*0600*/ 	.word	0x000000ff
        /*0604*/ 	.word	0x00000000
        /*0608*/ 	.short	0x0101
        /*060a*/ 	.byte	0x31
	.zero		1


	//   ....[80]....
        /*060c*/ 	.word	0x00004b70
        /*0610*/ 	.word	0x000000ff
        /*0614*/ 	.word	0x00000080
        /*0618*/ 	.short	0x010a
        /*061a*/ 	.byte	0x15
	.zero		1


	//   ....[81]....
        /*061c*/ 	.word	0x00004cd0
        /*0620*/ 	.word	0x000000ff
        /*0624*/ 	.word	0x00000060
        /*0628*/ 	.short	0x010b
        /*062a*/ 	.byte	0x15
	.zero		1


	//   ....[82]....
        /*062c*/ 	.word	0x00004ce0
        /*0630*/ 	.word	0x000000ff
        /*0634*/ 	.word	0x00000000
        /*0638*/ 	.short	0x0101
        /*063a*/ 	.byte	0x30
	.zero		1


	//   ....[83]....
        /*063c*/ 	.word	0x00004cf0
        /*0640*/ 	.word	0x000000ff
        /*0644*/ 	.word	0x00000088
        /*0648*/ 	.short	0x010a
        /*064a*/ 	.byte	0x15
	.zero		1


	//   ....[84]....
        /*064c*/ 	.word	0x00004ee0
        /*0650*/ 	.word	0x000000ff
        /*0654*/ 	.word	0x00000068
        /*0658*/ 	.short	0x010b
        /*065a*/ 	.byte	0x15
	.zero		1


	//   ....[85]....
        /*065c*/ 	.word	0x00004ef0
        /*0660*/ 	.word	0x000000ff
        /*0664*/ 	.word	0x00000000
        /*0668*/ 	.short	0x0101
        /*066a*/ 	.byte	0x2b
	.zero		1


	//   ....[86]....
        /*066c*/ 	.word	0x00004f20
        /*0670*/ 	.word	0x000000ff
        /*0674*/ 	.word	0x00000070
        /*0678*/ 	.short	0x010a
        /*067a*/ 	.byte	0x15
	.zero		1


	//   ....[87]....
        /*067c*/ 	.word	0x00004f40
        /*0680*/ 	.word	0x000000ff
        /*0684*/ 	.word	0x00000078
        /*0688*/ 	.short	0x010a
        /*068a*/ 	.byte	0x15
	.zero		1


	//   ....[88]....
        /*068c*/ 	.word	0x00004f60
        /*0690*/ 	.word	0x000000ff
        /*0694*/ 	.word	0x00000080
        /*0698*/ 	.short	0x010a
        /*069a*/ 	.byte	0x15
	.zero		1


	//   ....[89]....
        /*069c*/ 	.word	0x00004fa0
        /*06a0*/ 	.word	0x00000000
        /*06a4*/ 	.word	0x00000088
        /*06a8*/ 	.short	0x010a
        /*06aa*/ 	.byte	0xff
	.zero		1


	//   ....[90]....
        /*06ac*/ 	.word	0x000052f0
        /*06b0*/ 	.word	0x00000003
        /*06b4*/ 	.word	0x000000a0
        /*06b8*/ 	.short	0x010a
        /*06ba*/ 	.byte	0xff
	.zero		1


	//   ....[91]....
        /*06bc*/ 	.word	0x00005470
        /*06c0*/ 	.word	0x00000000
        /*06c4*/ 	.word	0x00000000
        /*06c8*/ 	.short	0x0101
        /*06ca*/ 	.byte	0xff
	.zero		1


	//   ....[92]....
        /*06cc*/ 	.word	0x00005fc0
        /*06d0*/ 	.word	0x00000002
        /*06d4*/ 	.word	0x00000050
        /*06d8*/ 	.short	0x010a
        /*06da*/ 	.byte	0xff
	.zero		1


	//   ....[93]....
        /*06dc*/ 	.word	0x00006030
        /*06e0*/ 	.word	0x00000047
        /*06e4*/ 	.word	0x000000c0
        /*06e8*/ 	.short	0x010a
        /*06ea*/ 	.byte	0xff
	.zero		1


	//   ....[94]....
        /*06ec*/ 	.word	0x00006120
        /*06f0*/ 	.word	0x00000002
        /*06f4*/ 	.word	0x00000050
        /*06f8*/ 	.short	0x010a
        /*06fa*/ 	.byte	0xff
	.zero		1


	//   ....[95]....
        /*06fc*/ 	.word	0x00006230
        /*0700*/ 	.word	0x00000000
        /*0704*/ 	.word	0x00000000
        /*0708*/ 	.short	0x0101
        /*070a*/ 	.byte	0xff
	.zero		1


	//   ....[96]....
        /*070c*/ 	.word	0x000062b0
        /*0710*/ 	.word	0x00000047
        /*0714*/ 	.word	0x000000c0
        /*0718*/ 	.short	0x010a
        /*071a*/ 	.byte	0xff
	.zero		1


	//   ....[97]....
        /*071c*/ 	.word	0x00006e00
        /*0720*/ 	.word	0x00000070
        /*0724*/ 	.word	0x00000050
        /*0728*/ 	.short	0x010a
        /*072a*/ 	.byte	0xff
	.zero		1


	//   ....[98]....
        /*072c*/ 	.word	0x00006ed0
        /*0730*/ 	.word	0x00000070
        /*0734*/ 	.word	0x00000050
        /*0738*/ 	.short	0x010a
        /*073a*/ 	.byte	0xff
	.zero		1


	//   ....[99]....
        /*073c*/ 	.word	0x00006fe0
        /*0740*/ 	.word	0x00000000
        /*0744*/ 	.word	0x00000000
        /*0748*/ 	.short	0x0101
        /*074a*/ 	.byte	0xff
	.zero		1


	//   ....[100]....
        /*074c*/ 	.word	0x00007b50
        /*0750*/ 	.word	0x00000070
        /*0754*/ 	.word	0x00000050
        /*0758*/ 	.short	0x010a
        /*075a*/ 	.byte	0xff
	.zero		1


	//   ....[101]....
        /*075c*/ 	.word	0x00007c20
        /*0760*/ 	.word	0x00000070
        /*0764*/ 	.word	0x00000050
        /*0768*/ 	.short	0x010a
        /*076a*/ 	.byte	0xff
	.zero		1


	//   ....[102]....
        /*076c*/ 	.word	0x00007d30
        /*0770*/ 	.word	0x00000000
        /*0774*/ 	.word	0x00000000
        /*0778*/ 	.short	0x0101
        /*077a*/ 	.byte	0xff
	.zero		1


	//   ....[103]....
        /*077c*/ 	.word	0x000088d0
        /*0780*/ 	.word	0x00000066
        /*0784*/ 	.word	0x00000050
        /*0788*/ 	.short	0x010a
        /*078a*/ 	.byte	0xff
	.zero		1


	//   ....[104]....
        /*078c*/ 	.word	0x000089a0
        /*0790*/ 	.word	0x00000066
        /*0794*/ 	.word	0x00000050
        /*0798*/ 	.short	0x010a
        /*079a*/ 	.byte	0xff
	.zero		1


	//   ....[105]....
        /*079c*/ 	.word	0x00008ab0
        /*07a0*/ 	.word	0x00000000
        /*07a4*/ 	.word	0x00000000
        /*07a8*/ 	.short	0x0101
        /*07aa*/ 	.byte	0xff
	.zero		1


	//   ....[106]....
        /*07ac*/ 	.word	0x00008f40
        /*07b0*/ 	.word	0x000000ff
        /*07b4*/ 	.word	0x00000000
        /*07b8*/ 	.short	0x0101
        /*07ba*/ 	.byte	0x04
	.zero		1


	//   ....[107]....
        /*07bc*/ 	.word	0x00009750
        /*07c0*/ 	.word	0x00000000
        /*07c4*/ 	.word	0x00000110
        /*07c8*/ 	.short	0x010a
        /*07ca*/ 	.byte	0xff
	.zero		1


	//   ....[108]....
        /*07cc*/ 	.word	0x000097b0
        /*07d0*/ 	.word	0x00000000
        /*07d4*/ 	.word	0x00000028
        /*07d8*/ 	.short	0x010a
        /*07da*/ 	.byte	0xff
	.zero		1


	//   ....[109]....
        /*07dc*/ 	.word	0x00009810
        /*07e0*/ 	.word	0x00000000
        /*07e4*/ 	.word	0x00000028
        /*07e8*/ 	.short	0x010a
        /*07ea*/ 	.byte	0xff
	.zero		1


	//   ....[110]....
        /*07ec*/ 	.word	0x00009860
        /*07f0*/ 	.word	0x00000003
        /*07f4*/ 	.word	0x000000a0
        /*07f8*/ 	.short	0x010a
        /*07fa*/ 	.byte	0xff
	.zero		1


	//   ....[111]....
        /*07fc*/ 	.word	0x000098c0
        /*0800*/ 	.word	0x00000000
        /*0804*/ 	.word	0x00000000
        /*0808*/ 	.short	0x010a
        /*080a*/ 	.byte	0xff
	.zero		1


	//   ....[112]....
        /*080c*/ 	.word	0x00009920
        /*0810*/ 	.word	0x00000000
        /*0814*/ 	.word	0x00000000
        /*0818*/ 	.short	0x010a
        /*081a*/ 	.byte	0xff
	.zero		1


	//   ....[113]....
        /*081c*/ 	.word	0x00009980
        /*0820*/ 	.word	0x00000000
        /*0824*/ 	.word	0x00000000
        /*0828*/ 	.short	0x010a
        /*082a*/ 	.byte	0xff
	.zero		1


	//   ....[114]....
        /*082c*/ 	.word	0x000099e0
        /*0830*/ 	.word	0x00000000
        /*0834*/ 	.word	0x00000000
        /*0838*/ 	.short	0x010a
        /*083a*/ 	.byte	0xff
	.zero		1


	//   ....[115]....
        /*083c*/ 	.word	0x00009a30
        /*0840*/ 	.word	0x00000002
        /*0844*/ 	.word	0x00000100
        /*0848*/ 	.short	0x010a
        /*084a*/ 	.byte	0xff
	.zero		1


	//   ....[116]....
        /*084c*/ 	.word	0x00009a90
        /*0850*/ 	.word	0x00000002
        /*0854*/ 	.word	0x000000b0
        /*0858*/ 	.short	0x010a
        /*085a*/ 	.byte	0xff
	.zero		1


	//   ....[117]....
        /*085c*/ 	.word	0x00009ae0
        /*0860*/ 	.word	0x00000002
        /*0864*/ 	.word	0x000000a0
        /*0868*/ 	.short	0x010a
        /*086a*/ 	.byte	0xff
	.zero		1


	//   ....[118]....
        /*086c*/ 	.word	0x00009b40
        /*0870*/ 	.word	0x00000000
        /*0874*/ 	.word	0x000000b0
        /*0878*/ 	.short	0x010a
        /*087a*/ 	.byte	0xff
	.zero		1


	//   ....[119]....
        /*087c*/ 	.word	0x00009b90
        /*0880*/ 	.word	0x00000000
        /*0884*/ 	.word	0x000000a0
        /*0888*/ 	.short	0x010a
        /*088a*/ 	.byte	0xff
	.zero		1


	//   ....[120]....
        /*088c*/ 	.word	0x00009bf0
        /*0890*/ 	.word	0x00000003
        /*0894*/ 	.word	0x000000e0
        /*0898*/ 	.short	0x010a
        /*089a*/ 	.byte	0xff
	.zero		1


	//   ....[121]....
        /*089c*/ 	.word	0x00009c50
        /*08a0*/ 	.word	0x00000000
        /*08a4*/ 	.word	0x00000000
        /*08a8*/ 	.short	0x010a
        /*08aa*/ 	.byte	0xff
	.zero		1


	//   ....[122]....
        /*08ac*/ 	.word	0x00009cb0
        /*08b0*/ 	.word	0x00000000
        /*08b4*/ 	.word	0x00000000
        /*08b8*/ 	.short	0x010a
        /*08ba*/ 	.byte	0xff
	.zero		1


	//   ....[123]....
        /*08bc*/ 	.word	0x00009d10
        /*08c0*/ 	.word	0x00000000
        /*08c4*/ 	.word	0x00000000
        /*08c8*/ 	.short	0x010a
        /*08ca*/ 	.byte	0xff
	.zero		1


	//   ....[124]....
        /*08cc*/ 	.word	0x00009d70
        /*08d0*/ 	.word	0x00000000
        /*08d4*/ 	.word	0x00000000
        /*08d8*/ 	.short	0x010a
        /*08da*/ 	.byte	0xff
	.zero		1


	//   ....[125]....
        /*08dc*/ 	.word	0x00009dd0
        /*08e0*/ 	.word	0x00000000
        /*08e4*/ 	.word	0x00000000
        /*08e8*/ 	.short	0x010a
        /*08ea*/ 	.byte	0xff
	.zero		1


	//   ....[126]....
        /*08ec*/ 	.word	0x00009e20
        /*08f0*/ 	.word	0x00000008
        /*08f4*/ 	.word	0x000000a0
        /*08f8*/ 	.short	0x010a
        /*08fa*/ 	.byte	0xff
	.zero		1


	//   ....[127]....
        /*08fc*/ 	.word	0x00009e80
        /*0900*/ 	.word	0x00000000
        /*0904*/ 	.word	0x00000098
        /*0908*/ 	.short	0x010a
        /*090a*/ 	.byte	0xff
	.zero		1


	//   ....[128]....
        /*090c*/ 	.word	0x00009ee0
        /*0910*/ 	.word	0x00000005
        /*0914*/ 	.word	0x00000070
        /*0918*/ 	.short	0x010a
        /*091a*/ 	.byte	0xff
	.zero		1


	//   ....[129]....
        /*091c*/ 	.word	0x00009f40
        /*0920*/ 	.word	0x00000005
        /*0924*/ 	.word	0x00000078
        /*0928*/ 	.short	0x010a
        /*092a*/ 	.byte	0xff
	.zero		1


	//   ....[130]....
        /*092c*/ 	.word	0x00009fa0
        /*0930*/ 	.word	0x00000005
        /*0934*/ 	.word	0x00000080
        /*0938*/ 	.short	0x010a
        /*093a*/ 	.byte	0xff
	.zero		1


	//   ....[131]....
        /*093c*/ 	.word	0x0000a000
        /*0940*/ 	.word	0x00000005
        /*0944*/ 	.word	0x00000088
        /*0948*/ 	.short	0x010a
        /*094a*/ 	.byte	0xff
	.zero		1


	//   ....[132]....
        /*094c*/ 	.word	0x0000a060
        /*0950*/ 	.word	0x00000000
        /*0954*/ 	.word	0x00000070
        /*0958*/ 	.short	0x010a
        /*095a*/ 	.byte	0xff
	.zero		1


	//   ....[133]....
        /*095c*/ 	.word	0x0000a0c0
        /*0960*/ 	.word	0x00000000
        /*0964*/ 	.word	0x00000078
        /*0968*/ 	.short	0x010a
        /*096a*/ 	.byte	0xff
	.zero		1


	//   ....[134]....
        /*096c*/ 	.word	0x0000a120
        /*0970*/ 	.word	0x00000000
        /*0974*/ 	.word	0x00000080
        /*0978*/ 	.short	0x010a
        /*097a*/ 	.byte	0xff
	.zero		1


	//   ....[135]....
        /*097c*/ 	.word	0x0000a170
        /*0980*/ 	.word	0x00000003
        /*0984*/ 	.word	0x000000a0
        /*0988*/ 	.short	0x010a
        /*098a*/ 	.byte	0xff
	.zero		1


	//   ....[136]....
        /*098c*/ 	.word	0x0000a1c0
        /*0990*/ 	.word	0x00000002
        /*0994*/ 	.word	0x00000050
        /*0998*/ 	.short	0x010a
        /*099a*/ 	.byte	0xff
	.zero		1


	//   ....[137]....
        /*099c*/ 	.word	0x0000a210
        /*09a0*/ 	.word	0x00000047
        /*09a4*/ 	.word	0x000000c0
        /*09a8*/ 	.short	0x010a
        /*09aa*/ 	.byte	0xff
	.zero		1


	//   ....[138]....
        /*09ac*/ 	.word	0x0000a260
        /*09b0*/ 	.word	0x00000070
        /*09b4*/ 	.word	0x00000050
        /*09b8*/ 	.short	0x010a
        /*09ba*/ 	.byte	0xff
	.zero		1


	//   ....[139]....
        /*09bc*/ 	.word	0x0000a2b0
        /*09c0*/ 	.word	0x00000070
        /*09c4*/ 	.word	0x00000050
        /*09c8*/ 	.short	0x010a
        /*09ca*/ 	.byte	0xff
	.zero		1


	//   ....[140]....
        /*09cc*/ 	.word	0x0000a300
        /*09d0*/ 	.word	0x00000066
        /*09d4*/ 	.word	0x00000050
        /*09d8*/ 	.short	0x010a
        /*09da*/ 	.byte	0xff
	.zero		1


	//----- nvinfo : EIATTR_NUM_MBARRIERS
	.align		4
.L_48:
        /*09dc*/ 	.byte	0x03, 0x38
        /*09de*/ 	.short	0x0024


	//----- nvinfo : EIATTR_EXIT_INSTR_OFFSETS
	.align		4
        /*09e0*/ 	.byte	0x04, 0x1c
        /*09e2*/ 	.short	(.L_50 - .L_49)


	//   ....[0]....
.L_49:
        /*09e4*/ 	.word	0x000029a0


	//   ....[1]....
        /*09e8*/ 	.word	0x00002eb0


	//   ....[2]....
        /*09ec*/ 	.word	0x00002f10


	//   ....[3]....
        /*09f0*/ 	.word	0x00003db0


	//   ....[4]....
        /*09f4*/ 	.word	0x00004fd0


	//   ....[5]....
        /*09f8*/ 	.word	0x00005010


	//   ....[6]....
        /*09fc*/ 	.word	0x00009740


	//----- nvinfo : EIATTR_MAX_THREADS
	.align		4
.L_50:
        /*0a00*/ 	.byte	0x04, 0x05
        /*0a02*/ 	.short	(.L_52 - .L_51)
.L_51:
        /*0a04*/ 	.word	0x00000100
        /*0a08*/ 	.word	0x00000001
        /*0a0c*/ 	.word	0x00000001


	//----- nvinfo : EIATTR_CRS_STACK_SIZE
	.align		4
.L_52:
        /*0a10*/ 	.byte	0x04, 0x1e
        /*0a12*/ 	.short	(.L_54 - .L_53)
.L_53:
        /*0a14*/ 	.word	0x00000000


	//----- nvinfo : EIATTR_CBANK_PARAM_SIZE
	.align		4
.L_54:
        /*0a18*/ 	.byte	0x03, 0x19
        /*0a1a*/ 	.short	0x0800


	//----- nvinfo : EIATTR_PARAM_CBANK
	.align		4
        /*0a1c*/ 	.byte	0x04, 0x0a
        /*0a1e*/ 	.short	(.L_56 - .L_55)
	.align		4
.L_55:
        /*0a20*/ 	.word	index@(.nv.constant0._ZN7cutlass13device_kernelINS_4gemm6kernel13GemmUniversalIN4cute5tupleIJiiiiEEENS1_10collective13CollectiveMmaINS1_35MainloopSm100TmaUmmaWarpSpecializedILi5ELi2ELi4ENS5_IJNS4_1CILi2EEENSA_ILi1EEESC_EEEEENS5_IJNSA_ILi64EEENSA_ILi256EEESF_EEENS_12float_e4m3_tENS5_IJlSC_lEEESI_SJ_NS4_8TiledMMAINS4_8MMA_AtomIJNS4_10MMA_TraitsINS4_19SM100_MMA_F8F6F4_SSEJSI_SI_fSF_SG_NS4_17integral_constantINS4_4UMMA5MajorELSQ_0EEESR_NSO_INSP_7ScaleInELSS_0EEEST_EEEEEENS4_6LayoutINS5_IJSC_SC_SC_EEENS5_IJNSA_ILi0EEESY_SY_EEEEENS5_IJNS4_10UnderscoreES11_S11_EEEEENS4_13SM90_TMA_LOADENS4_14ComposedLayoutINS4_7SwizzleILi2ELi4ELi3EEENS4_18smem_ptr_flag_bitsILi8EEENSW_INS5_IJNSA_ILi8EEESF_EEENS5_IJSF_SC_EEEEEEEvNS4_8identityENS4_23SM90_TMA_LOAD_MULTICASTES1E_vS1F_EENS_8epilogue10collective18CollectiveEpilogueINS1I_23Sm100TmaWarpSpecializedILi4ELi2ELi32ELb0ELb0EEEJSH_NS5_IJNSW_ISF_SC_EES1N_EEESI_SJ_SI_SJ_NS1I_6fusion15FusionCallbacksIS1M_NS1P_17LinearCombinationISI_fSI_fLNS_15FloatRoundStyleE2EEESH_S1O_JEEENS4_5SM1004TMEM4LOAD26SM100_TMEM_LOAD_16dp32b32xES14_S1E_NS4_39AutoVectorizingCopyWithAssumedAlignmentILi128EEENS4_14SM90_TMA_STOREES1E_S20_S20_EEEvvEEEEvNT_6ParamsE)
        /*0a24*/ 	.short	0x0380
        /*0a26*/ 	.short	0x0800


	//----- nvinfo : EIATTR_SW_WAR
	.align		4
.L_56:
        /*0a28*/ 	.byte	0x04, 0x36
        /*0a2a*/ 	.short	(.L_58 - .L_57)
.L_57:
        /*0a2c*/ 	.word	0x00000008
.L_58:


//--------------------- .nv.callgraph             --------------------------
	.section	.nv.callgraph,"",@"SHT_CUDA_CALLGRAPH"
	.align	4
	.sectionentsize	8
	.align		4
        /*0000*/ 	.word	0x00000000
	.align		4
        /*0004*/ 	.word	0xffffffff
	.align		4
        /*0008*/ 	.word	index@(_ZN7cutlass13device_kernelINS_4gemm6kernel13GemmUniversalIN4cute5tupleIJiiiiEEENS1_10collective13CollectiveMmaINS1_35MainloopSm100TmaUmmaWarpSpecializedILi5ELi2ELi4ENS5_IJNS4_1CILi2EEENSA_ILi1EEESC_EEEEENS5_IJNSA_ILi64EEENSA_ILi256EEESF_EEENS_12float_e4m3_tENS5_IJlSC_lEEESI_SJ_NS4_8TiledMMAINS4_8MMA_AtomIJNS4_10MMA_TraitsINS4_19SM100_MMA_F8F6F4_SSEJSI_SI_fSF_SG_NS4_17integral_constantINS4_4UMMA5MajorELSQ_0EEESR_NSO_INSP_7ScaleInELSS_0EEEST_EEEEEENS4_6LayoutINS5_IJSC_SC_SC_EEENS5_IJNSA_ILi0EEESY_SY_EEEEENS5_IJNS4_10UnderscoreES11_S11_EEEEENS4_13SM90_TMA_LOADENS4_14ComposedLayoutINS4_7SwizzleILi2ELi4ELi3EEENS4_18smem_ptr_flag_bitsILi8EEENSW_INS5_IJNSA_ILi8EEESF_EEENS5_IJSF_SC_EEEEEEEvNS4_8identityENS4_23SM90_TMA_LOAD_MULTICASTES1E_vS1F_EENS_8epilogue10collective18CollectiveEpilogueINS1I_23Sm100TmaWarpSpecializedILi4ELi2ELi32ELb0ELb0EEEJSH_NS5_IJNSW_ISF_SC_EES1N_EEESI_SJ_SI_SJ_NS1I_6fusion15FusionCallbacksIS1M_NS1P_17LinearCombinationISI_fSI_fLNS_15FloatRoundStyleE2EEESH_S1O_JEEENS4_5SM1004TMEM4LOAD26SM100_TMEM_LOAD_16dp32b32xES14_S1E_NS4_39AutoVectorizingCopyWithAssumedAlignmentILi128EEENS4_14SM90_TMA_STOREES1E_S20_S20_EEEvvEEEEvNT_6ParamsE)
	.align		4
        /*000c*/ 	.word	index@(__assertfail)
	.align		4
        /*0010*/ 	.word	0x00000000
	.align		4
        /*0014*/ 	.word	0xfffffffe
	.align		4
        /*0018*/ 	.word	0x00000000
	.align		4
        /*001c*/ 	.word	0xfffffffd
	.align		4
        /*0020*/ 	.word	0x00000000
	.align		4
        /*0024*/ 	.word	0xfffffffc


//--------------------- .nv.constant4             --------------------------
	.section	.nv.constant4,"a",@progbits
	.align	8
	.align		8
.nv.constant4:
        /*0000*/ 	.dword	__assertfail
	.align		8
        /*0008*/ 	.dword	__unnamed_1
	.align		8
        /*0010*/ 	.dword	__unnamed_2
	.align		8
        /*0018*/ 	.dword	__unnamed_3
	.align		8
        /*0020*/ 	.dword	_ZN39_INTERNAL_22b48f3c_4_k_cu_2311f907_90524cuda3std3__45__cpo5beginE
	.align		8
        /*0028*/ 	.dword	_ZN39_INTERNAL_22b48f3c_4_k_cu_2311f907_90524cuda3std3__45__cpo3endE
	.align		8
        /*0030*/ 	.dword	_ZN39_INTERNAL_22b48f3c_4_k_cu_2311f907_90524cuda3std3__45__cpo6cbeginE
	.align		8
        /*0038*/ 	.dword	_ZN39_INTERNAL_22b48f3c_4_k_cu_2311f907_90524cuda3std3__45__cpo4cendE
	.align		8
        /*0040*/ 	.dword	_ZN39_INTERNAL_22b48f3c_4_k_cu_2311f907_90524cuda3std3__441_GLOBAL__N__22b48f3c_4_k_cu_2311f907_90526ignoreE
	.align		8
        /*0048*/ 	.dword	_ZN39_INTERNAL_22b48f3c_4_k_cu_2311f907_90524cuda3std3__419piecewise_constructE
	.align		8
        /*0050*/ 	.dword	_ZN39_INTERNAL_22b48f3c_4_k_cu_2311f907_90524cuda3std3__48in_placeE
	.align		8
        /*0058*/ 	.dword	_ZN39_INTERNAL_22b48f3c_4_k_cu_2311f907_90524cuda3std6ranges3__45__cpo4swapE
	.align		8
        /*0060*/ 	.dword	_ZN39_INTERNAL_22b48f3c_4_k_cu_2311f907_90524cuda3std6ranges3__45__cpo9iter_moveE
	.align		8
        /*0068*/ 	.dword	_ZN39_INTERNAL_22b48f3c_4_k_cu_2311f907_90524cute7productE
	.align		8
        /*0070*/ 	.dword	_ZN39_INTERNAL_22b48f3c_4_k_cu_2311f907_90524cute1_E
	.align		8
        /*0078*/ 	.dword	$str$25
	.align		8
        /*0080*/ 	.dword	$str$26
	.align		8
        /*0088*/ 	.dword	$str$27
	.align		8
        /*0090*/ 	.dword	$str$28


//--------------------- .text._ZN7cutlass13device_kernelINS_4gemm6kernel13GemmUniversalIN4cute5tupleIJiiiiEEENS1_10collective13CollectiveMmaINS1_35MainloopSm100TmaUmmaWarpSpecializedILi5ELi2ELi4ENS5_IJNS4_1CILi2EEENSA_ILi1EEESC_EEEEENS5_IJNSA_ILi64EEENSA_ILi256EEESF_EEENS_12float_e4m3_tENS5_IJlSC_lEEESI_SJ_NS4_8TiledMMAINS4_8MMA_AtomIJNS4_10MMA_TraitsINS4_19SM100_MMA_F8F6F4_SSEJSI_SI_fSF_SG_NS4_17integral_constantINS4_4UMMA5MajorELSQ_0EEESR_NSO_INSP_7ScaleInELSS_0EEEST_EEEEEENS4_6LayoutINS5_IJSC_SC_SC_EEENS5_IJNSA_ILi0EEESY_SY_EEEEENS5_IJNS4_10UnderscoreES11_S11_EEEEENS4_13SM90_TMA_LOADENS4_14ComposedLayoutINS4_7SwizzleILi2ELi4ELi3EEENS4_18smem_ptr_flag_bitsILi8EEENSW_INS5_IJNSA_ILi8EEESF_EEENS5_IJSF_SC_EEEEEEEvNS4_8identityENS4_23SM90_TMA_LOAD_MULTICASTES1E_vS1F_EENS_8epilogue10collective18CollectiveEpilogueINS1I_23Sm100TmaWarpSpecializedILi4ELi2ELi32ELb0ELb0EEEJSH_NS5_IJNSW_ISF_SC_EES1N_EEESI_SJ_SI_SJ_NS1I_6fusion15FusionCallbacksIS1M_NS1P_17LinearCombinationISI_fSI_fLNS_15FloatRoundStyleE2EEESH_S1O_JEEENS4_5SM1004TMEM4LOAD26SM100_TMEM_LOAD_16dp32b32xES14_S1E_NS4_39AutoVectorizingCopyWithAssumedAlignmentILi128EEENS4_14SM90_TMA_STOREES1E_S20_S20_EEEvvEEEEvNT_6ParamsE --------------------------
	.section	.text._ZN7cutlass13device_kernelINS_4gemm6kernel13GemmUniversalIN4cute5tupleIJiiiiEEENS1_10collective13CollectiveMmaINS1_35MainloopSm100TmaUmmaWarpSpecializedILi5ELi2ELi4ENS5_IJNS4_1CILi2EEENSA_ILi1EEESC_EEEEENS5_IJNSA_ILi64EEENSA_ILi256EEESF_EEENS_12float_e4m3_tENS5_IJlSC_lEEESI_SJ_NS4_8TiledMMAINS4_8MMA_AtomIJNS4_10MMA_TraitsINS4_19SM100_MMA_F8F6F4_SSEJSI_SI_fSF_SG_NS4_17integral_constantINS4_4UMMA5MajorELSQ_0EEESR_NSO_INSP_7ScaleInELSS_0EEEST_EEEEEENS4_6LayoutINS5_IJSC_SC_SC_EEENS5_IJNSA_ILi0EEESY_SY_EEEEENS5_IJNS4_10UnderscoreES11_S11_EEEEENS4_13SM90_TMA_LOADENS4_14ComposedLayoutINS4_7SwizzleILi2ELi4ELi3EEENS4_18smem_ptr_flag_bitsILi8EEENSW_INS5_IJNSA_ILi8EEESF_EEENS5_IJSF_SC_EEEEEEEvNS4_8identityENS4_23SM90_TMA_LOAD_MULTICASTES1E_vS1F_EENS_8epilogue10collective18CollectiveEpilogueINS1I_23Sm100TmaWarpSpecializedILi4ELi2ELi32ELb0ELb0EEEJSH_NS5_IJNSW_ISF_SC_EES1N_EEESI_SJ_SI_SJ_NS1I_6fusion15FusionCallbacksIS1M_NS1P_17LinearCombinationISI_fSI_fLNS_15FloatRoundStyleE2EEESH_S1O_JEEENS4_5SM1004TMEM4LOAD26SM100_TMEM_LOAD_16dp32b32xES14_S1E_NS4_39AutoVectorizingCopyWithAssumedAlignmentILi128EEENS4_14SM90_TMA_STOREES1E_S20_S20_EEEvvEEEEvNT_6ParamsE,"ax",@progbits
	.align	128
.text._ZN7cutlass13device_kernelINS_4gemm6kernel13GemmUniversalIN4cute5tupleIJiiiiEEENS1_10collective13CollectiveMmaINS1_35MainloopSm100TmaUmmaWarpSpecializedILi5ELi2ELi4ENS5_IJNS4_1CILi2EEENSA_ILi1EEESC_EEEEENS5_IJNSA_ILi64EEENSA_ILi256EEESF_EEENS_12float_e4m3_tENS5_IJlSC_lEEESI_SJ_NS4_8TiledMMAINS4_8MMA_AtomIJNS4_10MMA_TraitsINS4_19SM100_MMA_F8F6F4_SSEJSI_SI_fSF_SG_NS4_17integral_constantINS4_4UMMA5MajorELSQ_0EEESR_NSO_INSP_7ScaleInELSS_0EEEST_EEEEEENS4_6LayoutINS5_IJSC_SC_SC_EEENS5_IJNSA_ILi0EEESY_SY_EEEEENS5_IJNS4_10UnderscoreES11_S11_EEEEENS4_13SM90_TMA_LOADENS4_14ComposedLayoutINS4_7SwizzleILi2ELi4ELi3EEENS4_18smem_ptr_flag_bitsILi8EEENSW_INS5_IJNSA_ILi8EEESF_EEENS5_IJSF_SC_EEEEEEEvNS4_8identityENS4_23SM90_TMA_LOAD_MULTICASTES1E_vS1F_EENS_8epilogue10collective18CollectiveEpilogueINS1I_23Sm100TmaWarpSpecializedILi4ELi2ELi32ELb0ELb0EEEJSH_NS5_IJNSW_ISF_SC_EES1N_EEESI_SJ_SI_SJ_NS1I_6fusion15FusionCallbacksIS1M_NS1P_17LinearCombinationISI_fSI_fLNS_15FloatRoundStyleE2EEESH_S1O_JEEENS4_5SM1004TMEM4LOAD26SM100_TMEM_LOAD_16dp32b32xES14_S1E_NS4_39AutoVectorizingCopyWithAssumedAlignmentILi128EEENS4_14SM90_TMA_STOREES1E_S20_S20_EEEvvEEEEvNT_6ParamsE:
        .type           _ZN7cutlass13device_kernelINS_4gemm6kernel13GemmUniversalIN4cute5tupleIJiiiiEEENS1_10collective13CollectiveMmaINS1_35MainloopSm100TmaUmmaWarpSpecializedILi5ELi2ELi4ENS5_IJNS4_1CILi2EEENSA_ILi1EEESC_EEEEENS5_IJNSA_ILi64EEENSA_ILi256EEESF_EEENS_12float_e4m3_tENS5_IJlSC_lEEESI_SJ_NS4_8TiledMMAINS4_8MMA_AtomIJNS4_10MMA_TraitsINS4_19SM100_MMA_F8F6F4_SSEJSI_SI_fSF_SG_NS4_17integral_constantINS4_4UMMA5MajorELSQ_0EEESR_NSO_INSP_7ScaleInELSS_0EEEST_EEEEEENS4_6LayoutINS5_IJSC_SC_SC_EEENS5_IJNSA_ILi0EEESY_SY_EEEEENS5_IJNS4_10UnderscoreES11_S11_EEEEENS4_13SM90_TMA_LOADENS4_14ComposedLayoutINS4_7SwizzleILi2ELi4ELi3EEENS4_18smem_ptr_flag_bitsILi8EEENSW_INS5_IJNSA_ILi8EEESF_EEENS5_IJSF_SC_EEEEEEEvNS4_8identityENS4_23SM90_TMA_LOAD_MULTICASTES1E_vS1F_EENS_8epilogue10collective18CollectiveEpilogueINS1I_23Sm100TmaWarpSpecializedILi4ELi2ELi32ELb0ELb0EEEJSH_NS5_IJNSW_ISF_SC_EES1N_EEESI_SJ_SI_SJ_NS1I_6fusion15FusionCallbacksIS1M_NS1P_17LinearCombinationISI_fSI_fLNS_15FloatRoundStyleE2EEESH_S1O_JEEENS4_5SM1004TMEM4LOAD26SM100_TMEM_LOAD_16dp32b32xES14_S1E_NS4_39AutoVectorizingCopyWithAssumedAlignmentILi128EEENS4_14SM90_TMA_STOREES1E_S20_S20_EEEvvEEEEvNT_6ParamsE,@function
        .size           _ZN7cutlass13device_kernelINS_4gemm6kernel13GemmUniversalIN4cute5tupleIJiiiiEEENS1_10collective13CollectiveMmaINS1_35MainloopSm100TmaUmmaWarpSpecializedILi5ELi2ELi4ENS5_IJNS4_1CILi2EEENSA_ILi1EEESC_EEEEENS5_IJNSA_ILi64EEENSA_ILi256EEESF_EEENS_12float_e4m3_tENS5_IJlSC_lEEESI_SJ_NS4_8TiledMMAINS4_8MMA_AtomIJNS4_10MMA_TraitsINS4_19SM100_MMA_F8F6F4_SSEJSI_SI_fSF_SG_NS4_17integral_constantINS4_4UMMA5MajorELSQ_0EEESR_NSO_INSP_7ScaleInELSS_0EEEST_EEEEEENS4_6LayoutINS5_IJSC_SC_SC_EEENS5_IJNSA_ILi0EEESY_SY_EEEEENS5_IJNS4_10UnderscoreES11_S11_EEEEENS4_13SM90_TMA_LOADENS4_14ComposedLayoutINS4_7SwizzleILi2ELi4ELi3EEENS4_18smem_ptr_flag_bitsILi8EEENSW_INS5_IJNSA_ILi8EEESF_EEENS5_IJSF_SC_EEEEEEEvNS4_8identityENS4_23SM90_TMA_LOAD_MULTICASTES1E_vS1F_EENS_8epilogue10collective18CollectiveEpilogueINS1I_23Sm100TmaWarpSpecializedILi4ELi2ELi32ELb0ELb0EEEJSH_NS5_IJNSW_ISF_SC_EES1N_EEESI_SJ_SI_SJ_NS1I_6fusion15FusionCallbacksIS1M_NS1P_17LinearCombinationISI_fSI_fLNS_15FloatRoundStyleE2EEESH_S1O_JEEENS4_5SM1004TMEM4LOAD26SM100_TMEM_LOAD_16dp32b32xES14_S1E_NS4_39AutoVectorizingCopyWithAssumedAlignmentILi128EEENS4_14SM90_TMA_STOREES1E_S20_S20_EEEvvEEEEvNT_6ParamsE,(.L_x_180 - _ZN7cutlass13device_kernelINS_4gemm6kernel13GemmUniversalIN4cute5tupleIJiiiiEEENS1_10collective13CollectiveMmaINS1_35MainloopSm100TmaUmmaWarpSpecializedILi5ELi2ELi4ENS5_IJNS4_1CILi2EEENSA_ILi1EEESC_EEEEENS5_IJNSA_ILi64EEENSA_ILi256EEESF_EEENS_12float_e4m3_tENS5_IJlSC_lEEESI_SJ_NS4_8TiledMMAINS4_8MMA_AtomIJNS4_10MMA_TraitsINS4_19SM100_MMA_F8F6F4_SSEJSI_SI_fSF_SG_NS4_17integral_constantINS4_4UMMA5MajorELSQ_0EEESR_NSO_INSP_7ScaleInELSS_0EEEST_EEEEEENS4_6LayoutINS5_IJSC_SC_SC_EEENS5_IJNSA_ILi0EEESY_SY_EEEEENS5_IJNS4_10UnderscoreES11_S11_EEEEENS4_13SM90_TMA_LOADENS4_14ComposedLayoutINS4_7SwizzleILi2ELi4ELi3EEENS4_18smem_ptr_flag_bitsILi8EEENSW_INS5_IJNSA_ILi8EEESF_EEENS5_IJSF_SC_EEEEEEEvNS4_8identityENS4_23SM90_TMA_LOAD_MULTICASTES1E_vS1F_EENS_8epilogue10collective18CollectiveEpilogueINS1I_23Sm100TmaWarpSpecializedILi4ELi2ELi32ELb0ELb0EEEJSH_NS5_IJNSW_ISF_SC_EES1N_EEESI_SJ_SI_SJ_NS1I_6fusion15FusionCallbacksIS1M_NS1P_17LinearCombinationISI_fSI_fLNS_15FloatRoundStyleE2EEESH_S1O_JEEENS4_5SM1004TMEM4LOAD26SM100_TMEM_LOAD_16dp32b32xES14_S1E_NS4_39AutoVectorizingCopyWithAssumedAlignmentILi128EEENS4_14SM90_TMA_STOREES1E_S20_S20_EEEvvEEEEvNT_6ParamsE)
        .other          _ZN7cutlass13device_kernelINS_4gemm6kernel13GemmUniversalIN4cute5tupleIJiiiiEEENS1_10collective13CollectiveMmaINS1_35MainloopSm100TmaUmmaWarpSpecializedILi5ELi2ELi4ENS5_IJNS4_1CILi2EEENSA_ILi1EEESC_EEEEENS5_IJNSA_ILi64EEENSA_ILi256EEESF_EEENS_12float_e4m3_tENS5_IJlSC_lEEESI_SJ_NS4_8TiledMMAINS4_8MMA_AtomIJNS4_10MMA_TraitsINS4_19SM100_MMA_F8F6F4_SSEJSI_SI_fSF_SG_NS4_17integral_constantINS4_4UMMA5MajorELSQ_0EEESR_NSO_INSP_7ScaleInELSS_0EEEST_EEEEEENS4_6LayoutINS5_IJSC_SC_SC_EEENS5_IJNSA_ILi0EEESY_SY_EEEEENS5_IJNS4_10UnderscoreES11_S11_EEEEENS4_13SM90_TMA_LOADENS4_14ComposedLayoutINS4_7SwizzleILi2ELi4ELi3EEENS4_18smem_ptr_flag_bitsILi8EEENSW_INS5_IJNSA_ILi8EEESF_EEENS5_IJSF_SC_EEEEEEEvNS4_8identityENS4_23SM90_TMA_LOAD_MULTICASTES1E_vS1F_EENS_8epilogue10collective18CollectiveEpilogueINS1I_23Sm100TmaWarpSpecializedILi4ELi2ELi32ELb0ELb0EEEJSH_NS5_IJNSW_ISF_SC_EES1N_EEESI_SJ_SI_SJ_NS1I_6fusion15FusionCallbacksIS1M_NS1P_17LinearCombinationISI_fSI_fLNS_15FloatRoundStyleE2EEESH_S1O_JEEENS4_5SM1004TMEM4LOAD26SM100_TMEM_LOAD_16dp32b32xES14_S1E_NS4_39AutoVectorizingCopyWithAssumedAlignmentILi128EEENS4_14SM90_TMA_STOREES1E_S20_S20_EEEvvEEEEvNT_6ParamsE,@"STO_CUDA_ENTRY STV_DEFAULT"
_ZN7cutlass13device_kernelINS_4gemm6kernel13GemmUniversalIN4cute5tupleIJiiiiEEENS1_10collective13CollectiveMmaINS1_35MainloopSm100TmaUmmaWarpSpecializedILi5ELi2ELi4ENS5_IJNS4_1CILi2EEENSA_ILi1EEESC_EEEEENS5_IJNSA_ILi64EEENSA_ILi256EEESF_EEENS_12float_e4m3_tENS5_IJlSC_lEEESI_SJ_NS4_8TiledMMAINS4_8MMA_AtomIJNS4_10MMA_TraitsINS4_19SM100_MMA_F8F6F4_SSEJSI_SI_fSF_SG_NS4_17integral_constantINS4_4UMMA5MajorELSQ_0EEESR_NSO_INSP_7ScaleInELSS_0EEEST_EEEEEENS4_6LayoutINS5_IJSC_SC_SC_EEENS5_IJNSA_ILi0EEESY_SY_EEEEENS5_IJNS4_10UnderscoreES11_S11_EEEEENS4_13SM90_TMA_LOADENS4_14ComposedLayoutINS4_7SwizzleILi2ELi4ELi3EEENS4_18smem_ptr_flag_bitsILi8EEENSW_INS5_IJNSA_ILi8EEESF_EEENS5_IJSF_SC_EEEEEEEvNS4_8identityENS4_23SM90_TMA_LOAD_MULTICASTES1E_vS1F_EENS_8epilogue10collective18CollectiveEpilogueINS1I_23Sm100TmaWarpSpecializedILi4ELi2ELi32ELb0ELb0EEEJSH_NS5_IJNSW_ISF_SC_EES1N_EEESI_SJ_SI_SJ_NS1I_6fusion15FusionCallbacksIS1M_NS1P_17LinearCombinationISI_fSI_fLNS_15FloatRoundStyleE2EEESH_S1O_JEEENS4_5SM1004TMEM4LOAD26SM100_TMEM_LOAD_16dp32b32xES14_S1E_NS4_39AutoVectorizingCopyWithAssumedAlignmentILi128EEENS4_14SM90_TMA_STOREES1E_S20_S20_EEEvvEEEEvNT_6ParamsE:
[----:B------:R-:W1:Y:S01]  /*0000*/  LDC R1, c[0x0][0x37c] ;  /* 0x0000df00ff017b82 */ /* 0x000e620000000800 */
[----:B------:R-:W2:Y:S01]  /*0010*/  S2R R95, SR_TID.X ;  /* 0x00000000005f7919 */ /* 0x000ea20000002100 */
[----:B------:R-:W3:Y:S01]  /*0020*/  LDCU.64 UR8, c[0x0][0x890] ;  /* 0x00011200ff0877ac */ /* 0x000ee20008000a00 */
[----:B------:R-:W-:Y:S02]  /*0030*/  PRMT R85, RZ, 0x7610, R85 ;  /* 0x00007610ff557816 */ /* 0x000fe40000000055 */
[----:B------:R-:W-:Y:S01]  /*0040*/  ELECT P3, URZ, PT ;  /* 0x0000000000ff782f */ /* 0x000fe20003860000 */
[----:B---3--:R-:W-:-:S04]  /*0050*/  UISETP.NE.U32.AND UP0, UPT, UR8, URZ, UPT ;  /* 0x000000ff0800728c */ /* 0x008fc8000bf05070 */
[----:B------:R-:W-:Y:S01]  /*0060*/  UISETP.NE.AND.EX UP0, UPT, UR9, URZ, UPT, UP0 ;  /* 0x000000ff0900728c */ /* 0x000fe2000bf05300 */
[----:B--2---:R-:W-:-:S05]  /*0070*/  SHF.R.U32.HI R86, RZ, 0x5, R95 ;  /* 0x00000005ff567819 */ /* 0x004fca000001165f */
[----:B------:R-:W2:Y:S02]  /*0080*/  SHFL.IDX PT, R0, R86, RZ, 0x1f ;  /* 0x00001fff56007589 */ /* 0x000ea400000e0000 */
[----:B--2---:R-:W-:Y:S01]  /*0090*/  R2UR UR18, R0 ;  /* 0x00000000001272ca */ /* 0x004fe200000e0000 */
[----:B-1----:R-:W-:-:S14]  /*00a0*/  BRA.U UP0, `(.L_x_0) ;  /* 0x0000000100307547 */ /* 0x002fdc000b800000 */
[----:B------:R-:W1:Y:S02]  /*00b0*/  LDCU.64 UR4, c[0x0][0x888] ;  /* 0x00011100ff0477ac */ /* 0x000e640008000a00 */
[----:B-1----:R-:W-:-:S04]  /*00c0*/  UISETP.NE.U32.AND UP0, UPT, UR4, URZ, UPT ;  /* 0x000000ff0400728c */ /* 0x002fc8000bf05070 */
[----:B------:R-:W-:-:S09]  /*00d0*/  UISETP.NE.AND.EX UP0, UPT, UR5, URZ, UPT, UP0 ;  /* 0x000000ff0500728c */ /* 0x000fd2000bf05300 */
[----:B------:R-:W-:Y:S05]  /*00e0*/  BRA.U !UP0, `(.L_x_1) ;  /* 0x0000000108147547 */ /* 0x000fea000b800000 */
[----:B------:R-:W1:Y:S01]  /*00f0*/  LDC.64 R2, c[0x0][0x888] ;  /* 0x00022200ff027b82 */ /* 0x000e620000000a00 */
[----:B------:R-:W1:Y:S02]  /*0100*/  LDCU.64 UR4, c[0x0][0x358] ;  /* 0x00006b00ff0477ac */ /* 0x000e640008000a00 */
[----:B-1----:R1:W5:Y:S01]  /*0110*/  LDG.E R41, desc[UR4][R2.64] ;  /* 0x0000000402297981 */ /* 0x002362000c1e1900 */
[----:B------:R-:W-:Y:S01]  /*0120*/  HFMA2 R85, -RZ, RZ, 0, 5.9604644775390625e-08 ;  /* 0x00000001ff557431 */ /* 0x000fe200000001ff */
[----:B------:R-:W-:Y:S05]  /*0130*/  BRA `(.L_x_0) ;  /* 0x00000000000c7947 */ /* 0x000fea0003800000 */
.L_x_1:
[----:B------:R-:W1:Y:S01]  /*0140*/  LDCU UR4, c[0x0][0x880] ;  /* 0x00011000ff0477ac */ /* 0x000e620008000800 */
[----:B------:R-:W-:Y:S01]  /*0150*/  HFMA2 R85, -RZ, RZ, 0, 5.9604644775390625e-08 ;  /* 0x00000001ff557431 */ /* 0x000fe200000001ff */
[----:B-1----:R-:W-:-:S07]  /*0160*/  MOV R41, UR4 ;  /* 0x0000000400297c02 */ /* 0x002fce0008000f00 */
.L_x_0:
[----:B------:R-:W2:Y:S02]  /*0170*/  LDCU.64 UR4, c[0x0][0x8b0] ;  /* 0x00011600ff0477ac */ /* 0x000ea40008000a00 */
[----:B--2---:R-:W-:-:S04]  /*0180*/  UISETP.NE.U32.AND UP0, UPT, UR4, URZ, UPT ;  /* 0x000000ff0400728c */ /* 0x004fc8000bf05070 */
[----:B------:R-:W-:-:S09]  /*0190*/  UISETP.NE.AND.EX UP0, UPT, UR5, URZ, UPT, UP0 ;  /* 0x000000ff0500728c */ /* 0x000fd2000bf05300 */
[----:B------:R-:W-:Y:S05]  /*01a0*/  BRA.U UP0, `(.L_x_2) ;  /* 0x0000000100287547 */ /* 0x000fea000b800000 */
[----:B------:R-:W2:Y:S02]  /*01b0*/  LDCU.64 UR4, c[0x0][0x8a8] ;  /* 0x00011500ff0477ac */ /* 0x000ea40008000a00 */
[----:B--2---:R-:W-:-:S04]  /*01c0*/  UISETP.NE.U32.AND UP0, UPT, UR4, URZ, UPT ;  /* 0x000000ff0400728c */ /* 0x004fc8000bf05070 */
[----:B------:R-:W-:-:S09]  /*01d0*/  UISETP.NE.AND.EX UP0, UPT, UR5, URZ, UPT, UP0 ;  /* 0x000000ff0500728c */ /* 0x000fd2000bf05300 */
[----:B------:R-:W-:Y:S05]  /*01e0*/  BRA.U !UP0, `(.L_x_3) ;  /* 0x0000000108107547 */ /* 0x000fea000b800000 */
[----:B------:R-:W2:Y:S01]  /*01f0*/  LDC.64 R38, c[0x0][0x8a8] ;  /* 0x00022a00ff267b82 */ /* 0x000ea20000000a00 */
[----:B------:R-:W2:Y:S02]  /*0200*/  LDCU.64 UR4, c[0x0][0x358] ;  /* 0x00006b00ff0477ac */ /* 0x000ea40008000a00 */
[----:B--2---:R2:W5:Y:S01]  /*0210*/  LDG.E R38, desc[UR4][R38.64] ;  /* 0x0000000426267981 */ /* 0x004562000c1e1900 */
[----:B------:R-:W-:Y:S05]  /*0220*/  BRA `(.L_x_2) ;  /* 0x0000000000087947 */ /* 0x000fea0003800000 */
.L_x_3:
[----:B------:R-:W2:Y:S02]  /*0230*/  LDCU UR4, c[0x0][0x8a0] ;  /* 0x00011400ff0477ac */ /* 0x000ea40008000800 */
[----:B--2---:R-:W-:Y:S02]  /*0240*/  MOV R38, UR4 ;  /* 0x0000000400267c02 */ /* 0x004fe40008000f00 */
.L_x_2:
[----:B------:R-:W-:Y:S01]  /*0250*/  IMAD.U32 R0, RZ, RZ, UR18 ;  /* 0x00000012ff007e24 */ /* 0x000fe2000f8e00ff */
[----:B------:R-:W-:Y:S04]  /*0260*/  BSSY.RECONVERGENT B0, `(.L_x_4) ;  /* 0x000000c000007945 */ /* 0x000fe80003800200 */
[C---:B------:R-:W-:Y:S02]  /*0270*/  ISETP.NE.OR P1, PT, R0.reuse, 0x1, !P3 ;  /* 0x000000010000780c */ /* 0x040fe40005f25670 */
[----:B------:R-:W-:-:S11]  /*0280*/  ISETP.NE.OR P0, PT, R0, 0x3, !P3 ;  /* 0x000000030000780c */ /* 0x000fd60005f05670 */
[----:B------:R-:W-:Y:S05]  /*0290*/  @P1 BRA `(.L_x_5) ;  /* 0x0000000000201947 */ /* 0x000fea0003800000 */
[----:B------:R-:W3:Y:S02]  /*02a0*/  LDCU.64 UR4, c[0x0][0x348] ;  /* 0x00006900ff0477ac */ /* 0x000ee40008000a00 */
[----:B---3--:R-:W-:Y:S02]  /*02b0*/  UIADD3 UR6, UP1, UPT, UR4, 0x80, URZ ;  /* 0x0000008004067890 */ /* 0x008fe4000ff3e0ff */
[----:B------:R-:W-:Y:S02]  /*02c0*/  UIADD3 UR4, UP0, UPT, UR4, 0x180, URZ ;  /* 0x0000018004047890 */ /* 0x000fe4000ff1e0ff */
[----:B------:R-:W-:Y:S02]  /*02d0*/  UIADD3.X UR7, UPT, UPT, URZ, UR5, URZ, UP1, !UPT ;  /* 0x00000005ff077290 */ /* 0x000fe40008ffe4ff */
[----:B------:R-:W-:-:S07]  /*02e0*/  UIADD3.X UR5, UPT, UPT, URZ, UR5, URZ, UP0, !UPT ;  /* 0x00000005ff057290 */ /* 0x000fce00087fe4ff */
[----:B------:R3:W-:Y:S02]  /*02f0*/  UTMACCTL.PF [UR6] ;  /* 0x00000000060079b9 */ /* 0x0007e40008040000 */
[----:B------:R3:W-:Y:S02]  /*0300*/  UTMACCTL.PF [UR4] ;  /* 0x00000000040079b9 */ /* 0x0007e40008040000 */
[----:B---3--:R-:W-:Y:S01]  /*0310*/  NOP ;  /* 0x0000000000007918 */ /* 0x008fe20000000000 */
.L_x_5:
[----:B------:R-:W-:Y:S05]  /*0320*/  BSYNC.RECONVERGENT B0 ;  /* 0x0000000000007941 */ /* 0x000fea0003800200 */
.L_x_4:
[----:B------:R-:W-:Y:S04]  /*0330*/  BSSY.RECONVERGENT B0, `(.L_x_6) ;  /* 0x000000a000007945 */ /* 0x000fe80003800200 */
        /* <DEDUP_REMOVED lines=9> */
.L_x_7:
[----:B------:R-:W-:Y:S05]  /*03d0*/  BSYNC.RECONVERGENT B0 ;  /* 0x0000000000007941 */ /* 0x000fea0003800200 */
.L_x_6:
[----:B------:R-:W3:Y:S01]  /*03e0*/  LDCU.64 UR4, c[0x0][0x888] ;  /* 0x00011100ff0477ac */ /* 0x000ee20008000a00 */
[----:B------:R-:W-:Y:S02]  /*03f0*/  UISETP.EQ.U32.AND UP2, UPT, UR8, URZ, UPT ;  /* 0x000000ff0800728c */ /* 0x000fe4000bf42070 */
[----:B------:R-:W-:Y:S02]  /*0400*/  UPLOP3.LUT UP3, UPT, UPT, UPT, UPT, 0x80, 0x8 ;  /* 0x000000000008789c */ /* 0x000fe40003f6f070 */
[----:B---3--:R-:W-:-:S04]  /*0410*/  UISETP.NE.U32.AND UP0, UPT, UR4, URZ, UPT ;  /* 0x000000ff0400728c */ /* 0x008fc8000bf05070 */
[----:B------:R-:W-:-:S04]  /*0420*/  UISETP.NE.AND.EX UP1, UPT, UR5, URZ, UPT, UP0 ;  /* 0x000000ff0500728c */ /* 0x000fc8000bf25300 */
[----:B------:R-:W-:-:S04]  /*0430*/  UISETP.EQ.OR.EX UP4, UPT, UR9, URZ, !UP1, UP2 ;  /* 0x000000ff0900728c */ /* 0x000fc8000cf82720 */
[----:B------:R-:W-:-:S06]  /*0440*/  UP2UR UR4, UPR, URZ, 0x10 ;  /* 0x00000010ff047883 */ /* 0x000fcc0008000000 */
[----:B------:R-:W-:Y:S01]  /*0450*/  MOV R88, UR4 ;  /* 0x0000000400587c02 */ /* 0x000fe20008000f00 */
[----:B------:R-:W-:Y:S06]  /*0460*/  BRA.U !UP4, `(.L_x_8) ;  /* 0x000000010c207547 */ /* 0x000fec000b800000 */
[----:B------:R-:W-:Y:S01]  /*0470*/  UISETP.NE.U32.AND UP2, UPT, UR8, URZ, UPT ;  /* 0x000000ff0800728c */ /* 0x000fe2000bf45070 */
[----:B-----5:R-:W-:Y:S01]  /*0480*/  FSETP.NEU.AND P0, PT, R41, RZ, PT ;  /* 0x000000ff2900720b */ /* 0x020fe20003f0d000 */
[----:B------:R-:W-:Y:S02]  /*0490*/  USEL UR4, URZ, 0xffffffff, UP1 ;  /* 0xffffffffff047887 */ /* 0x000fe40008800000 */
[----:B------:R-:W-:-:S10]  /*04a0*/  UISETP.NE.AND.EX UP2, UPT, UR9, URZ, UPT, UP2 ;  /* 0x000000ff0900728c */ /* 0x000fd4000bf45320 */
[----:B------:R-:W-:Y:S01]  /*04b0*/  VOTEU.ANY UP0, P0 ;  /* 0x0000000000ff7886 */ /* 0x000fe20000000100 */
[----:B------:R-:W-:-:S04]  /*04c0*/  @!UP2 USEL UR4, URZ, 0xffffffff, UP0 ;  /* 0xffffffffff04a887 */ /* 0x000fc80008000000 */
[----:B------:R-:W-:-:S04]  /*04d0*/  ULOP3.LUT UR4, UR4, 0x1, URZ, 0xc0, !UPT ;  /* 0x0000000104047892 */ /* 0x000fc8000f8ec0ff */
[----:B------:R-:W-:-:S11]  /*04e0*/  UISETP.NE.U32.AND UP3, UPT, UR4, 0x1, UPT ;  /* 0x000000010400788c */ /* 0x000fd6000bf65070 */
.L_x_8:
[----:B-1----:R-:W1:Y:S01]  /*04f0*/  SHFL.IDX PT, R2, R86, RZ, 0x1f ;  /* 0x00001fff56027589 */ /* 0x002e6200000e0000 */
[----:B------:R-:W-:Y:S01]  /*0500*/  UISETP.NE.AND UP6, UPT, UR18, 0x2, UPT ;  /* 0x000000021200788c */ /* 0x000fe2000bfc5270 */
[----:B-1----:R-:W-:-:S13]  /*0510*/  ISETP.NE.AND P0, PT, R2, RZ, PT ;  /* 0x000000ff0200720c */ /* 0x002fda0003f05270 */
[----:B------:R-:W-:Y:S05]  /*0520*/  @P0 BRA `(.L_x_9) ;  /* 0x0000000000600947 */ /* 0x000fea0003800000 */
[----:B------:R-:W1:Y:S01]  /*0530*/  S2UR UR4, SR_CgaCtaId ;  /* 0x00000000000479c3 */ /* 0x000e620000008800 */
[----:B------:R-:W-:Y:S01]  /*0540*/  UMOV UR5, 0x400 ;  /* 0x0000040000057882 */ /* 0x000fe20000000000 */
[----:B------:R-:W-:Y:S01]  /*0550*/  UMOV UR8, 0x1 ;  /* 0x0000000100087882 */ /* 0x000fe20000000000 */
[----:B------:R-:W-:Y:S01]  /*0560*/  UMOV UR6, 0x2 ;  /* 0x0000000200067882 */ /* 0x000fe20000000000 */
[----:B------:R-:W-:-:S04]  /*0570*/  UIADD3 UR8, UPT, UPT, -UR8, 0x100000, URZ ;  /* 0x0010000008087890 */ /* 0x000fc8000fffe1ff */
[----:B------:R-:W-:Y:S02]  /*0580*/  USHF.L.U32 UR9, UR8, 0xb, URZ ;  /* 0x0000000b08097899 */ /* 0x000fe400080006ff */
[----:B------:R-:W-:Y:S02]  /*0590*/  USHF.L.U32 UR8, UR8, 0x1, URZ ;  /* 0x0000000108087899 */ /* 0x000fe400080006ff */
[----:B------:R-:W-:-:S04]  /*05a0*/  UIADD3 UR6, UPT, UPT, -UR6, 0x100000, URZ ;  /* 0x0010000006067890 */ /* 0x000fc8000fffe1ff */
[----:B------:R-:W-:Y:S02]  /*05b0*/  USHF.L.U32 UR7, UR6, 0xb, URZ ;  /* 0x0000000b06077899 */ /* 0x000fe400080006ff */
[----:B------:R-:W-:Y:S01]  /*05c0*/  USHF.L.U32 UR6, UR6, 0x1, URZ ;  /* 0x0000000106067899 */ /* 0x000fe200080006ff */
[----:B------:R-:W-:Y:S01]  /*05d0*/  ELECT P0, URZ, PT ;  /* 0x0000000000ff782f */ /* 0x000fe20003800000 */
[----:B-1----:R-:W-:Y:S01]  /*05e0*/  ULEA UR4, UR4, UR5, 0x18 ;  /* 0x0000000504047291 */ /* 0x002fe2000f8ec0ff */
[----:B------:R-:W1:Y:S11]  /*05f0*/  FENCE.VIEW.ASYNC.S ;  /* 0x00000000000073c6 */ /* 0x000e760000000000 */
[----:B-1----:R1:W3:Y:S01]  /*0600*/  SYNCS.EXCH.64 URZ, [UR4], UR8 ;  /* 0x0000000804ff75b2 */ /* 0x0022e20008000100 */
[----:B------:R1:W4:Y:S01]  /*0610*/  SYNCS.EXCH.64 URZ, [UR4+0x28], UR6 ;  /* 0x0000280604ff75b2 */ /* 0x0003220008000100 */
[----:B------:R1:W1:Y:S01]  /*0620*/  SYNCS.EXCH.64 URZ, [UR4+0x8], UR8 ;  /* 0x0000080804ff75b2 */ /* 0x0002620008000100 */
[----:B------:R1:W1:Y:S01]  /*0630*/  SYNCS.EXCH.64 URZ, [UR4+0x30], UR6 ;  /* 0x0000300604ff75b2 */ /* 0x0002620008000100 */
[----:B------:R1:W1:Y:S01]  /*0640*/  SYNCS.EXCH.64 URZ, [UR4+0x10], UR8 ;  /* 0x0000100804ff75b2 */ /* 0x0002620008000100 */
[----:B------:R1:W1:Y:S01]  /*0650*/  SYNCS.EXCH.64 URZ, [UR4+0x38], UR6 ;  /* 0x0000380604ff75b2 */ /* 0x0002620008000100 */
[----:B------:R1:W1:Y:S01]  /*0660*/  SYNCS.EXCH.64 URZ, [UR4+0x18], UR8 ;  /* 0x0000180804ff75b2 */ /* 0x0002620008000100 */
[----:B------:R1:W1:Y:S01]  /*0670*/  SYNCS.EXCH.64 URZ, [UR4+0x40], UR6 ;  /* 0x0000400604ff75b2 */ /* 0x0002620008000100 */
[----:B------:R1:W1:Y:S01]  /*0680*/  SYNCS.EXCH.64 URZ, [UR4+0x20], UR8 ;  /* 0x0000200804ff75b2 */ /* 0x0002620008000100 */
[----:B------:R1:W1:Y:S01]  /*0690*/  SYNCS.EXCH.64 URZ, [UR4+0x48], UR6 ;  /* 0x0000480604ff75b2 */ /* 0x0002620008000100 */
[----:B------:R-:W-:Y:S01]  /*06a0*/  NOP ;  /* 0x0000000000007918 */ /* 0x000fe20000000000 */
.L_x_9:
[----:B------:R-:W2:Y:S01]  /*06b0*/  SHFL.IDX PT, R2, R86, RZ, 0x1f ;  /* 0x00001fff56027589 */ /* 0x000ea200000e0000 */
[----:B------:R-:W-:Y:S01]  /*06c0*/  NOP ;  /* 0x0000000000007918 */ /* 0x000fe20000000000 */
[----:B--2---:R-:W-:-:S13]  /*06d0*/  ISETP.NE.AND P0, PT, R2, 0x1, PT ;  /* 0x000000010200780c */ /* 0x004fda0003f05270 */
[----:B------:R-:W-:Y:S05]  /*06e0*/  @P0 BRA `(.L_x_10) ;  /* 0x0000000000580947 */ /* 0x000fea0003800000 */
[----:B-1----:R-:W1:Y:S01]  /*06f0*/  S2UR UR4, SR_CgaCtaId ;  /* 0x00000000000479c3 */ /* 0x002e620000008800 */
        /* <DEDUP_REMOVED lines=12> */
[----:B-1----:R2:W1:Y:S01]  /*07c0*/  SYNCS.EXCH.64 URZ, [UR4+0x50], UR8 ;  /* 0x0000500804ff75b2 */ /* 0x0024620008000100 */
[----:B------:R2:W1:Y:S01]  /*07d0*/  SYNCS.EXCH.64 URZ, [UR4+0x70], UR6 ;  /* 0x0000700604ff75b2 */ /* 0x0004620008000100 */
[----:B------:R2:W1:Y:S01]  /*07e0*/  SYNCS.EXCH.64 URZ, [UR4+0x58], UR8 ;  /* 0x0000580804ff75b2 */ /* 0x0004620008000100 */
[----:B------:R2:W1:Y:S01]  /*07f0*/  SYNCS.EXCH.64 URZ, [UR4+0x78], UR6 ;  /* 0x0000780604ff75b2 */ /* 0x0004620008000100 */
[----:B------:R2:W1:Y:S01]  /*0800*/  SYNCS.EXCH.64 URZ, [UR4+0x60], UR8 ;  /* 0x0000600804ff75b2 */ /* 0x0004620008000100 */
[----:B------:R2:W1:Y:S01]  /*0810*/  SYNCS.EXCH.64 URZ, [UR4+0x80], UR6 ;  /* 0x0000800604ff75b2 */ /* 0x0004620008000100 */
[----:B------:R2:W1:Y:S01]  /*0820*/  SYNCS.EXCH.64 URZ, [UR4+0x68], UR8 ;  /* 0x0000680804ff75b2 */ /* 0x0004620008000100 */
[----:B------:R2:W1:Y:S02]  /*0830*/  SYNCS.EXCH.64 URZ, [UR4+0x88], UR6 ;  /* 0x0000880604ff75b2 */ /* 0x0004640008000100 */
[----:B--2---:R-:W-:Y:S01]  /*0840*/  NOP ;  /* 0x0000000000007918 */ /* 0x004fe20000000000 */
.L_x_10:
[----:B------:R-:W2:Y:S01]  /*0850*/  SHFL.IDX PT, R2, R86, RZ, 0x1f ;  /* 0x00001fff56027589 */ /* 0x000ea200000e0000 */
[----:B------:R-:W-:Y:S01]  /*0860*/  NOP ;  /* 0x0000000000007918 */ /* 0x000fe20000000000 */
[----:B--2---:R-:W-:-:S13]  /*0870*/  ISETP.NE.AND P0, PT, R2, 0x3, PT ;  /* 0x000000030200780c */ /* 0x004fda0003f05270 */
[----:B------:R-:W-:Y:S05]  /*0880*/  @P0 BRA `(.L_x_11) ;  /* 0x0000000000300947 */ /* 0x000fea0003800000 */
[----:B-1----:R-:W1:Y:S01]  /*0890*/  S2UR UR4, SR_CgaCtaId ;  /* 0x00000000000479c3 */ /* 0x002e620000008800 */
[----:B------:R-:W-:Y:S01]  /*08a0*/  UMOV UR6, 0x400 ;  /* 0x0000040000067882 */ /* 0x000fe20000000000 */
[----:B------:R-:W-:Y:S01]  /*08b0*/  UMOV UR5, 0x20 ;  /* 0x0000002000057882 */ /* 0x000fe20000000000 */
[----:B------:R-:W-:Y:S01]  /*08c0*/  ELECT P0, URZ, PT ;  /* 0x0000000000ff782f */ /* 0x000fe20003800000 */
[----:B-1----:R-:W-:Y:S02]  /*08d0*/  ULEA UR6, UR4, UR6, 0x18 ;  /* 0x0000000604067291 */ /* 0x002fe4000f8ec0ff */
[----:B------:R-:W-:-:S04]  /*08e0*/  UIADD3 UR4, UPT, UPT, -UR5, 0x100000, URZ ;  /* 0x0010000005047890 */ /* 0x000fc8000fffe1ff */
[----:B------:R-:W-:Y:S02]  /*08f0*/  USHF.L.U32 UR5, UR4, 0xb, URZ ;  /* 0x0000000b04057899 */ /* 0x000fe400080006ff */
[----:B------:R-:W-:Y:S01]  /*0900*/  USHF.L.U32 UR4, UR4, 0x1, URZ ;  /* 0x0000000104047899 */ /* 0x000fe200080006ff */
[----:B------:R-:W1:Y:S11]  /*0910*/  FENCE.VIEW.ASYNC.S ;  /* 0x00000000000073c6 */ /* 0x000e760000000000 */
[----:B-1----:R2:W1:Y:S01]  /*0920*/  SYNCS.EXCH.64 URZ, [UR6+0x90], UR4 ;  /* 0x0000900406ff75b2 */ /* 0x0024620008000100 */
[----:B------:R2:W1:Y:S02]  /*0930*/  SYNCS.EXCH.64 URZ, [UR6+0x98], UR4 ;  /* 0x0000980406ff75b2 */ /* 0x0004640008000100 */
[----:B--2---:R-:W-:Y:S01]  /*0940*/  NOP ;  /* 0x0000000000007918 */ /* 0x004fe20000000000 */
.L_x_11:
[----:B------:R-:W2:Y:S01]  /*0950*/  SHFL.IDX PT, R2, R86, RZ, 0x1f ;  /* 0x00001fff56027589 */ /* 0x000ea200000e0000 */
[----:B------:R-:W-:Y:S01]  /*0960*/  NOP ;  /* 0x0000000000007918 */ /* 0x000fe20000000000 */
[----:B--2---:R-:W-:-:S13]  /*0970*/  ISETP.NE.AND P0, PT, R2, 0x4, PT ;  /* 0x000000040200780c */ /* 0x004fda0003f05270 */
[----:B------:R-:W-:Y:S05]  /*0980*/  @P0 BRA `(.L_x_12) ;  /* 0x00000000004c0947 */ /* 0x000fea0003800000 */
[----:B-1----:R-:W1:Y:S01]  /*0990*/  S2UR UR6, SR_CgaCtaId ;  /* 0x00000000000679c3 */ /* 0x002e620000008800 */
[----:B------:R-:W-:Y:S01]  /*09a0*/  UMOV UR4, 0x1e0 ;  /* 0x000001e000047882 */ /* 0x000fe20000000000 */
[----:B------:R-:W-:Y:S01]  /*09b0*/  UMOV UR5, 0x400 ;  /* 0x0000040000057882 */ /* 0x000fe20000000000 */
[----:B------:R-:W-:Y:S01]  /*09c0*/  USEL UR4, UR4, 0x1a0, UP3 ;  /* 0x000001a004047887 */ /* 0x000fe20009800000 */
[----:B------:R-:W-:Y:S01]  /*09d0*/  UMOV UR8, 0x1 ;  /* 0x0000000100087882 */ /* 0x000fe20000000000 */
[----:B------:R-:W-:Y:S01]  /*09e0*/  ELECT P0, URZ, PT ;  /* 0x0000000000ff782f */ /* 0x000fe20003800000 */
[----:B------:R-:W-:-:S04]  /*09f0*/  UIADD3 UR8, UPT, UPT, -UR8, 0x100000, URZ ;  /* 0x0010000008087890 */ /* 0x000fc8000fffe1ff */
[----:B------:R-:W-:Y:S02]  /*0a00*/  USHF.L.U32 UR9, UR8, 0xb, URZ ;  /* 0x0000000b08097899 */ /* 0x000fe400080006ff */
[----:B------:R-:W-:Y:S02]  /*0a10*/  USHF.L.U32 UR8, UR8, 0x1, URZ ;  /* 0x0000000108087899 */ /* 0x000fe400080006ff */
[----:B-1----:R-:W-:Y:S02]  /*0a20*/  ULEA UR6, UR6, UR5, 0x18 ;  /* 0x0000000506067291 */ /* 0x002fe4000f8ec0ff */
[----:B------:R-:W-:-:S04]  /*0a30*/  UIADD3 UR4, UPT, UPT, -UR4, 0x100000, URZ ;  /* 0x0010000004047890 */ /* 0x000fc8000fffe1ff */
[----:B------:R-:W-:Y:S02]  /*0a40*/  USHF.L.U32 UR5, UR4, 0xb, URZ ;  /* 0x0000000b04057899 */ /* 0x000fe400080006ff */
[----:B------:R-:W-:Y:S01]  /*0a50*/  USHF.L.U32 UR4, UR4, 0x1, URZ ;  /* 0x0000000104047899 */ /* 0x000fe200080006ff */
[----:B------:R-:W1:Y:S03]  /*0a60*/  FENCE.VIEW.ASYNC.S ;  /* 0x00000000000073c6 */ /* 0x000e660000000000 */
[----:B-1----:R2:W1:Y:S08]  /*0a70*/  SYNCS.EXCH.64 URZ, [UR6+0xa0], UR8 ;  /* 0x0000a00806ff75b2 */ /* 0x0024700008000100 */
[----:B------:R2:W1:Y:S01]  /*0a80*/  SYNCS.EXCH.64 URZ, [UR6+0xb0], UR4 ;  /* 0x0000b00406ff75b2 */ /* 0x0004620008000100 */
[----:B------:R2:W1:Y:S01]  /*0a90*/  SYNCS.EXCH.64 URZ, [UR6+0xa8], UR8 ;  /* 0x0000a80806ff75b2 */ /* 0x0004620008000100 */
[----:B------:R2:W1:Y:S02]  /*0aa0*/  SYNCS.EXCH.64 URZ, [UR6+0xb8], UR4 ;  /* 0x0000b80406ff75b2 */ /* 0x0004640008000100 */
[----:B--2---:R-:W-:Y:S01]  /*0ab0*/  NOP ;  /* 0x0000000000007918 */ /* 0x004fe20000000000 */
.L_x_12:
        /* <DEDUP_REMOVED lines=26> */
.L_x_13:
[----:B------:R-:W2:Y:S01]  /*0c60*/  SHFL.IDX PT, R2, R86, RZ, 0x1f ;  /* 0x00001fff56027589 */ /* 0x000ea200000e0000 */
[----:B------:R-:W-:Y:S01]  /*0c70*/  NOP ;  /* 0x0000000000007918 */ /* 0x000fe20000000000 */
[----:B--2---:R-:W-:-:S13]  /*0c80*/  ISETP.NE.AND P0, PT, R2, 0x3, PT ;  /* 0x000000030200780c */ /* 0x004fda0003f05270 */
[----:B------:R-:W-:Y:S05]  /*0c90*/  @P0 BRA `(.L_x_14) ;  /* 0x0000000000380947 */ /* 0x000fea0003800000 */
[----:B------:R-:W2:Y:S01]  /*0ca0*/  S2UR UR5, SR_CgaCtaId ;  /* 0x00000000000579c3 */ /* 0x000ea20000008800 */
[----:B-1----:R-:W-:Y:S01]  /*0cb0*/  UMOV UR4, 0x400 ;  /* 0x0000040000047882 */ /* 0x002fe20000000000 */
[----:B------:R-:W-:Y:S01]  /*0cc0*/  UMOV UR6, 0x20 ;  /* 0x0000002000067882 */ /* 0x000fe20000000000 */
[----:B------:R-:W-:Y:S01]  /*0cd0*/  ELECT P0, URZ, PT ;  /* 0x0000000000ff782f */ /* 0x000fe20003800000 */
[----:B------:R-:W-:-:S04]  /*0ce0*/  UIADD3 UR6, UPT, UPT, -UR6, 0x100000, URZ ;  /* 0x0010000006067890 */ /* 0x000fc8000fffe1ff */
[----:B------:R-:W-:Y:S02]  /*0cf0*/  USHF.L.U32 UR7, UR6, 0xb, URZ ;  /* 0x0000000b06077899 */ /* 0x000fe400080006ff */
[----:B------:R-:W-:Y:S02]  /*0d00*/  USHF.L.U32 UR6, UR6, 0x1, URZ ;  /* 0x0000000106067899 */ /* 0x000fe400080006ff */
[----:B--2---:R-:W-:Y:S01]  /*0d10*/  ULEA UR4, UR5, UR4, 0x18 ;  /* 0x0000000405047291 */ /* 0x004fe2000f8ec0ff */
[----:B------:R-:W1:Y:S11]  /*0d20*/  FENCE.VIEW.ASYNC.S ;  /* 0x00000000000073c6 */ /* 0x000e760000000000 */
[----:B-1----:R2:W1:Y:S01]  /*0d30*/  SYNCS.EXCH.64 URZ, [UR4+0x100], UR6 ;  /* 0x0001000604ff75b2 */ /* 0x0024620008000100 */
[----:B------:R2:W1:Y:S01]  /*0d40*/  SYNCS.EXCH.64 URZ, [UR4+0x110], UR6 ;  /* 0x0001100604ff75b2 */ /* 0x0004620008000100 */
[----:B------:R2:W1:Y:S01]  /*0d50*/  SYNCS.EXCH.64 URZ, [UR4+0x108], UR6 ;  /* 0x0001080604ff75b2 */ /* 0x0004620008000100 */
[----:B------:R2:W1:Y:S02]  /*0d60*/  SYNCS.EXCH.64 URZ, [UR4+0x118], UR6 ;  /* 0x0001180604ff75b2 */ /* 0x0004640008000100 */
[----:B--2---:R-:W-:Y:S01]  /*0d70*/  NOP ;  /* 0x0000000000007918 */ /* 0x004fe20000000000 */
.L_x_14:
[----:B-1----:R-:W1:Y:S01]  /*0d80*/  LDCU UR4, c[0x0][0x36c] ;  /* 0x00006d80ff0477ac */ /* 0x002e620008000800 */
[----:B------:R-:W-:Y:S01]  /*0d90*/  ISETP.NE.OR P3, PT, R0, 0x2, !P3 ;  /* 0x000000020000780c */ /* 0x000fe20005f65670 */
[----:B------:R-:W-:Y:S01]  /*0da0*/  NOP ;  /* 0x0000000000007918 */ /* 0x000fe20000000000 */
[----:B------:R-:W-:Y:S01]  /*0db0*/  LOP3.LUT R0, R95, 0x1f, RZ, 0xc0, !PT ;  /* 0x0000001f5f007812 */ /* 0x000fe200078ec0ff */
[----:B------:R-:W-:Y:S02]  /*0dc0*/  UISETP.NE.AND UP4, UPT, UR18, URZ, UPT ;  /* 0x000000ff1200728c */ /* 0x000fe4000bf85270 */
[----:B-1----:R-:W-:-:S09]  /*0dd0*/  UISETP.EQ.U32.AND UP5, UPT, UR4, 0x1, UPT ;  /* 0x000000010400788c */ /* 0x002fd2000bfa2070 */
[----:B------:R-:W-:Y:S05]  /*0de0*/  BRA.U !UP5, `(.L_x_15) ;  /* 0x000000010d087547 */ /* 0x000fea000b800000 */
[----:B---34-:R-:W-:Y:S01]  /*0df0*/  UCGABAR_ARV ;  /* 0x00000000000079c7 */ /* 0x018fe20008000000 */
[----:B------:R-:W-:Y:S05]  /*0e00*/  BRA `(.L_x_16) ;  /* 0x0000000000047947 */ /* 0x000fea0003800000 */
.L_x_15:
[----:B---34-:R-:W-:Y:S01]  /*0e10*/  NOP ;  /* 0x0000000000007918 */ /* 0x018fe20000000000 */
.L_x_16:
[----:B------:R-:W1:Y:S01]  /*0e20*/  S2UR UR30, SR_CTAID.X ;  /* 0x00000000001e79c3 */ /* 0x000e620000002500 */
[----:B------:R-:W-:-:S05]  /*0e30*/  CS2R.32 R87, SR_CgaSize ;  /* 0x0000000000577805 */ /* 0x000fca0000008a00 */
[----:B------:R-:W-:-:S05]  /*0e40*/  IMAD R87, R87, -0xa0, RZ ;  /* 0xffffff6057577824 */ /* 0x000fca00078e02ff */
[----:B------:R-:W-:-:S14]  /*0e50*/  R2UR UR5, R87 ;  /* 0x00000000570572ca */ /* 0x000fdc00000e0000 */
[----:B------:R-:W2:Y:S01]  /*0e60*/  LDCU UR5, c[0x0][UR5+0x2b0] ;  /* 0x00005600050577ac */ /* 0x000ea20008000800 */
[----:B------:R-:W-:-:S05]  /*0e70*/  CS2R.32 R87, SR_CgaSize ;  /* 0x0000000000577805 */ /* 0x000fca0000008a00 */
[----:B------:R-:W-:-:S05]  /*0e80*/  IMAD R87, R87, -0xa0, RZ ;  /* 0xffffff6057577824 */ /* 0x000fca00078e02ff */
[----:B------:R-:W-:-:S14]  /*0e90*/  R2UR UR4, R87 ;  /* 0x00000000570472ca */ /* 0x000fdc00000e0000 */
[----:B------:R-:W3:Y:S01]  /*0ea0*/  LDCU UR4, c[0x0][UR4+0x2b4] ;  /* 0x00005680040477ac */ /* 0x000ee20008000800 */
[----:B------:R-:W4:Y:S01]  /*0eb0*/  S2UR UR31, SR_CTAID.Y ;  /* 0x00000000001f79c3 */ /* 0x000f220000002600 */
[----:B------:R-:W-:-:S05]  /*0ec0*/  CS2R.32 R87, SR_CgaSize ;  /* 0x0000000000577805 */ /* 0x000fca0000008a00 */
[----:B------:R-:W-:-:S05]  /*0ed0*/  IMAD R87, R87, -0xa0, RZ ;  /* 0xffffff6057577824 */ /* 0x000fca00078e02ff */
[----:B------:R-:W-:-:S14]  /*0ee0*/  R2UR UR7, R87 ;  /* 0x00000000570772ca */ /* 0x000fdc00000e0000 */
[----:B------:R-:W3:Y:S01]  /*0ef0*/  LDCU UR7, c[0x0][UR7+0x2a0] ;  /* 0x00005400070777ac */ /* 0x000ee20008000800 */
[----:B------:R-:W-:-:S05]  /*0f00*/  CS2R.32 R87, SR_CgaSize ;  /* 0x0000000000577805 */ /* 0x000fca0000008a00 */
[----:B------:R-:W-:-:S05]  /*0f10*/  IMAD R87, R87, -0xa0, RZ ;  /* 0xffffff6057577824 */ /* 0x000fca00078e02ff */
[----:B------:R-:W-:-:S14]  /*0f20*/  R2UR UR59, R87 ;  /* 0x00000000573b72ca */ /* 0x000fdc00000e0000 */
[----:B------:R-:W3:Y:S01]  /*0f30*/  LDCU UR59, c[0x0][UR59+0x2a4] ;  /* 0x000054803b3b77ac */ /* 0x000ee20008000800 */
[----:B------:R-:W3:Y:S01]  /*0f40*/  S2UR UR8, SR_CgaCtaId ;  /* 0x00000000000879c3 */ /* 0x000ee20000008800 */
[----:B------:R-:W3:Y:S01]  /*0f50*/  LDCU UR19, c[0x0][0xb24] ;  /* 0x00016480ff1377ac */ /* 0x000ee20008000800 */
[----:B------:R-:W3:Y:S01]  /*0f60*/  LDCU UR42, c[0x0][0xb24] ;  /* 0x00016480ff2a77ac */ /* 0x000ee20008000800 */
[----:B-1----:R-:W-:Y:S01]  /*0f70*/  I2FP.F32.U32 R3, UR30 ;  /* 0x0000001e00037c45 */ /* 0x002fe20008201000 */
[----:B------:R-:W1:Y:S04]  /*0f80*/  LDCU UR22, c[0x0][0xb30] ;  /* 0x00016600ff1677ac */ /* 0x000e680008000800 */
[----:B--2---:R-:W-:Y:S01]  /*0f90*/  FMUL R3, R3, UR5 ;  /* 0x0000000503037c20 */ /* 0x004fe20008400000 */
[----:B----4-:R-:W-:-:S05]  /*0fa0*/  I2FP.F32.U32 R2, UR31 ;  /* 0x0000001f00027c45 */ /* 0x010fca0008201000 */
[----:B------:R-:W2:Y:S01]  /*0fb0*/  F2I.U32.TRUNC.NTZ R3, R3 ;  /* 0x0000000300037305 */ /* 0x000ea2000020f000 */
[----:B---3--:R-:W-:Y:S01]  /*0fc0*/  FMUL R2, R2, UR4 ;  /* 0x0000000402027c20 */ /* 0x008fe20008400000 */
[----:B------:R-:W-:-:S06]  /*0fd0*/  USHF.L.U32 UR28, UR8, 0xd, URZ ;  /* 0x0000000d081c7899 */ /* 0x000fcc00080006ff */
[----:B------:R-:W3:Y:S01]  /*0fe0*/  F2I.U32.TRUNC.NTZ R2, R2 ;  /* 0x0000000200027305 */ /* 0x000ee2000020f000 */
[----:B------:R-:W-:Y:S01]  /*0ff0*/  ULOP3.LUT UR28, UR28, 0x2000, URZ, 0xc0, !UPT ;  /* 0x000020001c1c7892 */ /* 0x000fe2000f8ec0ff */
[----:B--2---:R-:W-:Y:S02]  /*1000*/  R2UR UR4, R3 ;  /* 0x00000000030472ca */ /* 0x004fe400000e0000 */
[----:B---3--:R-:W-:Y:S02]  /*1010*/  R2UR UR6, R2 ;  /* 0x00000000020672ca */ /* 0x008fe400000e0000 */
[----:B------:R-:W-:-:S09]  /*1020*/  PRMT R2, RZ, 0x7610, R2 ;  /* 0x00007610ff027816 */ /* 0x000fd20000000002 */
[----:B------:R-:W-:-:S04]  /*1030*/  UIADD3 UR5, UPT, UPT, -UR4, URZ, URZ ;  /* 0x000000ff04057290 */ /* 0x000fc8000fffe1ff */
[----:B------:R-:W-:Y:S02]  /*1040*/  UIMAD UR5, UR7, UR5, UR30 ;  /* 0x00000005070572a4 */ /* 0x000fe4000f8e021e */
[----:B------:R-:W-:-:S04]  /*1050*/  UIADD3 UR4, UPT, UPT, -UR6, URZ, URZ ;  /* 0x000000ff06047290 */ /* 0x000fc8000fffe1ff */
[----:B------:R-:W-:Y:S01]  /*1060*/  IMAD.U32 R87, RZ, RZ, UR5 ;  /* 0x00000005ff577e24 */ /* 0x000fe2000f8e00ff */
[----:B------:R-:W-:Y:S01]  /*1070*/  UIMAD UR59, UR59, UR4, UR31 ;  /* 0x000000043b3b72a4 */ /* 0x000fe2000f8e021f */
[----:B-1----:R-:W-:Y:S11]  /*1080*/  BRA.U UP4, `(.L_x_17) ;  /* 0x0000000104287547 */ /* 0x002ff6000b800000 */
[----:B------:R-:W-:Y:S01]  /*1090*/  R2UR UR6, R87 ;  /* 0x00000000570672ca */ /* 0x000fe200000e0000 */
[----:B------:R-:W-:-:S12]  /*10a0*/  UISETP.NE.AND UP0, UPT, UR59, URZ, UPT ;  /* 0x000000ff3b00728c */ /* 0x000fd8000bf05270 */
[----:B------:R-:W-:-:S04]  /*10b0*/  UISETP.EQ.OR UP0, UPT, UR6, URZ, !UP0 ;  /* 0x000000ff0600728c */ /* 0x000fc8000c702670 */
[----:B------:R-:W-:Y:S02]  /*10c0*/  USEL UR5, URZ, 0x1, !UP0 ;  /* 0x00000001ff057887 */ /* 0x000fe4000c000000 */
[----:B------:R-:W-:-:S04]  /*10d0*/  UISETP.NE.AND UP0, UPT, UR59, URZ, UPT ;  /* 0x000000ff3b00728c */ /* 0x000fc8000bf05270 */
[----:B------:R-:W-:Y:S02]  /*10e0*/  USEL UR4, URZ, 0x2, UP0 ;  /* 0x00000002ff047887 */ /* 0x000fe40008000000 */
[----:B------:R-:W-:-:S04]  /*10f0*/  UISETP.NE.AND UP0, UPT, UR6, 0x1, UPT ;  /* 0x000000010600788c */ /* 0x000fc8000bf05270 */
[----:B------:R-:W-:-:S04]  /*1100*/  USEL UR4, UR4, 0x2, UP0 ;  /* 0x0000000204047887 */ /* 0x000fc80008000000 */
[----:B------:R-:W-:-:S06]  /*1110*/  UIADD3 UR4, UPT, UPT, UR5, UR4, URZ ;  /* 0x0000000405047290 */ /* 0x000fcc000fffe0ff */
[----:B------:R-:W-:-:S07]  /*1120*/  MOV R2, UR4 ;  /* 0x0000000400027c02 */ /* 0x000fce0008000f00 */
.L_x_17:
[----:B------:R-:W1:Y:S01]  /*1130*/  S2UR UR36, SR_CTAID.Z ;  /* 0x00000000002479c3 */ /* 0x000e620000002700 */
[----:B------:R-:W-:-:S09]  /*1140*/  UISETP.GE.AND UP0, UPT, UR19, 0x1, UPT ;  /* 0x000000011300788c */ /* 0x000fd2000bf06270 */
[----:B------:R-:W-:Y:S05]  /*1150*/  BRA.U !UP0, `(.L_x_18) ;  /* 0x0000000108d47547 */ /* 0x000fea000b800000 */
[----:B------:R-:W2:Y:S01]  /*1160*/  LDCU.128 UR12, c[0x0][0xb10] ;  /* 0x00016200ff0c77ac */ /* 0x000ea20008000c00 */
[----:B------:R-:W3:Y:S01]  /*1170*/  LDCU UR20, c[0x0][0xb0c] ;  /* 0x00016180ff1477ac */ /* 0x000ee20008000800 */
[----:B------:R-:W4:Y:S01]  /*1180*/  LDCU UR6, c[0x0][0x370] ;  /* 0x00006e00ff0677ac */ /* 0x000f220008000800 */
[----:B------:R-:W1:Y:S01]  /*1190*/  LDCU UR7, c[0x0][0x374] ;  /* 0x00006e80ff0777ac */ /* 0x000e620008000800 */
[----:B------:R-:W1:Y:S01]  /*11a0*/  LDCU UR21, c[0x0][0xb20] ;  /* 0x00016400ff1577ac */ /* 0x000e620008000800 */
[----:B--2---:R-:W-:Y:S02]  /*11b0*/  UIMAD.WIDE.U32 UR4, UR30, UR12, URZ ;  /* 0x0000000c1e0472a5 */ /* 0x004fe4000f8e00ff */
[----:B---3--:R-:W-:Y:S01]  /*11c0*/  UISETP.NE.AND UP0, UPT, UR20, 0x1, UPT ;  /* 0x000000011400788c */ /* 0x008fe2000bf05270 */
[----:B------:R-:W2:Y:S01]  /*11d0*/  LDCU.64 UR8, c[0x0][0xb28] ;  /* 0x00016500ff0877ac */ /* 0x000ea20008000a00 */
[----:B----4-:R-:W-:-:S03]  /*11e0*/  UIMAD.WIDE.U32 UR10, UR6, UR12, URZ ;  /* 0x0000000c060a72a5 */ /* 0x010fc6000f8e00ff */
[----:B------:R-:W-:Y:S01]  /*11f0*/  UMOV UR4, UR5 ;  /* 0x0000000500047c82 */ /* 0x000fe20008000000 */
[----:B------:R-:W-:Y:S02]  /*1200*/  UISETP.NE.AND UP2, UPT, UR19, 0x1, UPT ;  /* 0x000000011300788c */ /* 0x000fe4000bf45270 */
[----:B------:R-:W-:Y:S01]  /*1210*/  USHF.R.U32.HI UR4, URZ, UR13, UR4 ;  /* 0x0000000dff047299 */ /* 0x000fe20008011604 */
[----:B------:R-:W-:Y:S01]  /*1220*/  UMOV UR10, UR11 ;  /* 0x0000000b000a7c82 */ /* 0x000fe20008000000 */
[----:B------:R-:W-:Y:S02]  /*1230*/  UIMAD.WIDE.U32 UR16, UR31, UR15, URZ ;  /* 0x0000000f1f1072a5 */ /* 0x000fe4000f8e00ff */
[----:B------:R-:W-:Y:S02]  /*1240*/  USEL UR5, UR30, UR4, !UP0 ;  /* 0x000000041e057287 */ /* 0x000fe4000c000000 */
[----:B------:R-:W-:Y:S02]  /*1250*/  @UP0 USHF.R.U32.HI UR6, URZ, UR13, UR10 ;  /* 0x0000000dff060299 */ /* 0x000fe4000801160a */
[----:B------:R-:W-:-:S02]  /*1260*/  UISETP.NE.AND UP0, UPT, UR14, 0x1, UPT ;  /* 0x000000010e00788c */ /* 0x000fc4000bf05270 */
[----:B-1----:R-:W-:Y:S02]  /*1270*/  UIMAD.WIDE.U32 UR10, UR7, UR15, URZ ;  /* 0x0000000f070a72a5 */ /* 0x002fe4000f8e00ff */
[----:B--2---:R-:W-:Y:S01]  /*1280*/  UIMAD.WIDE.U32 UR12, UR6, UR8, URZ ;  /* 0x00000008060c72a5 */ /* 0x004fe2000f8e00ff */
[----:B------:R-:W-:Y:S02]  /*1290*/  UMOV UR4, UR17 ;  /* 0x0000001100047c82 */ /* 0x000fe40008000000 */
[----:B------:R-:W-:Y:S02]  /*12a0*/  USHF.R.U32.HI UR4, URZ, UR21, UR4 ;  /* 0x00000015ff047299 */ /* 0x000fe40008011604 */
[----:B------:R-:W-:Y:S02]  /*12b0*/  UMOV UR10, UR11 ;  /* 0x0000000b000a7c82 */ /* 0x000fe40008000000 */
[----:B------:R-:W-:Y:S01]  /*12c0*/  UMOV UR12, UR13 ;  /* 0x0000000d000c7c82 */ /* 0x000fe20008000000 */
[----:B------:R-:W-:-:S02]  /*12d0*/  @UP0 USHF.R.U32.HI UR7, URZ, UR21, UR10 ;  /* 0x00000015ff070299 */ /* 0x000fc4000801160a */
[----:B------:R-:W-:Y:S02]  /*12e0*/  USEL UR4, UR31, UR4, !UP0 ;  /* 0x000000041f047287 */ /* 0x000fe4000c000000 */
[----:B------:R-:W-:Y:S02]  /*12f0*/  UIMAD.WIDE.U32 UR10, UR7, UR8, URZ ;  /* 0x00000008070a72a5 */ /* 0x000fe4000f8e00ff */
[----:B------:R-:W-:Y:S02]  /*1300*/  @UP2 USHF.R.U32.HI UR6, URZ, UR9, UR12 ;  /* 0x00000009ff062299 */ /* 0x000fe4000801160c */
[----:B------:R-:W-:-:S03]  /*1310*/  UIMAD.WIDE.U32 UR12, UR4, UR8, URZ ;  /* 0x00000008040c72a5 */ /* 0x000fc6000f8e00ff */
[----:B------:R-:W-:Y:S02]  /*1320*/  UMOV UR10, UR11 ;  /* 0x0000000b000a7c82 */ /* 0x000fe40008000000 */
[----:B------:R-:W-:Y:S02]  /*1330*/  @UP2 USHF.R.U32.HI UR7, URZ, UR9, UR10 ;  /* 0x00000009ff072299 */ /* 0x000fe4000801160a */
[----:B------:R-:W-:Y:S02]  /*1340*/  UIMAD UR10, UR6, UR19, URZ ;  /* 0x00000013060a72a4 */ /* 0x000fe4000f8e02ff */
[----:B------:R-:W-:-:S04]  /*1350*/  UIMAD UR7, UR7, UR19, URZ ;  /* 0x00000013070772a4 */ /* 0x000fc8000f8e02ff */
[----:B------:R-:W-:-:S03]  /*1360*/  UISETP.GE.AND UP0, UPT, UR4, UR7, UPT ;  /* 0x000000070400728c */ /* 0x000fc6000bf06270 */
[----:B------:R-:W-:Y:S01]  /*1370*/  UMOV UR7, UR13 ;  /* 0x0000000d00077c82 */ /* 0x000fe20008000000 */
[----:B------:R-:W-:Y:S02]  /*1380*/  UISETP.GE.OR UP0, UPT, UR5, UR10, UP0 ;  /* 0x0000000a0500728c */ /* 0x000fe40008706670 */
[----:B------:R-:W-:Y:S02]  /*1390*/  UIMAD.WIDE.U32 UR10, UR5, UR8, URZ ;  /* 0x00000008050a72a5 */ /* 0x000fe4000f8e00ff */
[----:B------:R-:W-:Y:S02]  /*13a0*/  USHF.R.U32.HI UR7, URZ, UR9, UR7 ;  /* 0x00000009ff077299 */ /* 0x000fe40008011607 */
[----:B------:R-:W-:Y:S02]  /*13b0*/  UIADD3 UR10, UPT, UPT, -UR4, URZ, URZ ;  /* 0x000000ff040a7290 */ /* 0x000fe4000fffe1ff */
[----:B------:R-:W-:Y:S02]  /*13c0*/  USEL UR7, UR4, UR7, !UP2 ;  /* 0x0000000704077287 */ /* 0x000fe4000d000000 */
[----:B------:R-:W-:Y:S01]  /*13d0*/  UIMAD UR10, UR14, UR10, UR31 ;  /* 0x0000000a0e0a72a4 */ /* 0x000fe2000f8e021f */
[----:B------:R-:W-:Y:S01]  /*13e0*/  @!UP0 UMOV UR8, UR11 ;  /* 0x0000000b00088c82 */ /* 0x000fe20008000000 */
[----:B------:R-:W-:-:S02]  /*13f0*/  UIADD3 UR11, UPT, UPT, -UR5, URZ, URZ ;  /* 0x000000ff050b7290 */ /* 0x000fc4000fffe1ff */
[----:B------:R-:W-:Y:S02]  /*1400*/  @!UP0 USHF.R.U32.HI UR8, URZ, UR9, UR8 ;  /* 0x00000009ff088299 */ /* 0x000fe40008011608 */
[----:B------:R-:W-:Y:S02]  /*1410*/  UIADD3 UR9, UPT, UPT, -UR7, URZ, URZ ;  /* 0x000000ff07097290 */ /* 0x000fe4000fffe1ff */
[----:B------:R-:W-:Y:S02]  /*1420*/  @!UP0 USEL UR8, UR5, UR8, !UP2 ;  /* 0x0000000805088287 */ /* 0x000fe4000d000000 */
[----:B------:R-:W-:Y:S02]  /*1430*/  UIMAD UR9, UR19, UR9, UR4 ;  /* 0x00000009130972a4 */ /* 0x000fe4000f8e0204 */
[----:B------:R-:W-:Y:S02]  /*1440*/  @!UP0 UIADD3 UR7, UPT, UPT, UR7, -UR8, URZ ;  /* 0x8000000807078290 */ /* 0x000fe4000fffe0ff */
[----:B------:R-:W-:-:S02]  /*1450*/  @!UP0 UIMAD UR6, UR9, UR6, UR8 ;  /* 0x00000006090682a4 */ /* 0x000fc4000f8e0208 */
[----:B------:R-:W-:Y:S02]  /*1460*/  @!UP0 UIMAD UR4, UR7, UR19, UR5 ;  /* 0x00000013070482a4 */ /* 0x000fe4000f8e0205 */
[----:B------:R-:W-:Y:S02]  /*1470*/  UIMAD UR30, UR20, UR11, UR30 ;  /* 0x0000000b141e72a4 */ /* 0x000fe4000f8e021e */
[----:B------:R-:W-:Y:S01]  /*1480*/  UIMAD UR31, UR4, UR14, UR10 ;  /* 0x0000000e041f72a4 */ /* 0x000fe2000f8e020a */
[----:B------:R-:W-:Y:S02]  /*1490*/  @!UP0 UMOV UR5, UR6 ;  /* 0x0000000600058c82 */ /* 0x000fe40008000000 */
[----:B------:R-:W-:-:S12]  /*14a0*/  UIMAD UR30, UR5, UR20, UR30 ;  /* 0x00000014051e72a4 */ /* 0x000fd8000f8e021e */
.L_x_18:
[----:B------:R-:W-:-:S09]  /*14b0*/  UISETP.NE.AND UP0, UPT, UR22, 0x1, UPT ;  /* 0x000000011600788c */ /* 0x000fd2000bf05270 */
[----:B------:R-:W-:Y:S05]  /*14c0*/  BRA.U UP0, `(.L_x_19) ;  /* 0x0000000100407547 */ /* 0x000fea000b800000 */
[----:B------:R-:W2:Y:S01]  /*14d0*/  LDCU.128 UR8, c[0x0][0xb10] ;  /* 0x00016200ff0877ac */ /* 0x000ea20008000c00 */
[----:B------:R-:W3:Y:S01]  /*14e0*/  LDCU UR12, c[0x0][0xb0c] ;  /* 0x00016180ff0c77ac */ /* 0x000ee20008000800 */
[----:B------:R-:W4:Y:S01]  /*14f0*/  LDCU UR13, c[0x0][0xb20] ;  /* 0x00016400ff0d77ac */ /* 0x000f220008000800 */
[----:B--2---:R-:W-:Y:S02]  /*1500*/  UIMAD.WIDE.U32 UR4, UR30, UR8, URZ ;  /* 0x000000081e0472a5 */ /* 0x004fe4000f8e00ff */
[----:B------:R-:W-:Y:S02]  /*1510*/  UIMAD.WIDE.U32 UR6, UR31, UR11, URZ ;  /* 0x0000000b1f0672a5 */ /* 0x000fe4000f8e00ff */
[----:B---3--:R-:W-:Y:S02]  /*1520*/  UISETP.NE.AND UP0, UPT, UR12, 0x1, UPT ;  /* 0x000000010c00788c */ /* 0x008fe4000bf05270 */
[----:B------:R-:W-:-:S03]  /*1530*/  USHF.R.U32.HI UR5, URZ, UR9, UR5 ;  /* 0x00000009ff057299 */ /* 0x000fc60008011605 */
[----:B------:R-:W-:Y:S01]  /*1540*/  UMOV UR4, UR7 ;  /* 0x0000000700047c82 */ /* 0x000fe20008000000 */
[----:B------:R-:W-:Y:S02]  /*1550*/  USEL UR5, UR30, UR5, !UP0 ;  /* 0x000000051e057287 */ /* 0x000fe4000c000000 */
[----:B------:R-:W-:Y:S02]  /*1560*/  UISETP.NE.AND UP0, UPT, UR10, 0x1, UPT ;  /* 0x000000010a00788c */ /* 0x000fe4000bf05270 */
[----:B----4-:R-:W-:-:S04]  /*1570*/  USHF.R.U32.HI UR4, URZ, UR13, UR4 ;  /* 0x0000000dff047299 */ /* 0x010fc80008011604 */
[----:B------:R-:W-:-:S04]  /*1580*/  USEL UR4, UR31, UR4, !UP0 ;  /* 0x000000041f047287 */ /* 0x000fc8000c000000 */
[----:B------:R-:W-:Y:S02]  /*1590*/  UIADD3 UR6, UPT, UPT, UR5, -UR4, URZ ;  /* 0x8000000405067290 */ /* 0x000fe4000fffe0ff */
[----:B------:R-:W-:Y:S02]  /*15a0*/  UIADD3 UR4, UPT, UPT, -UR5, UR4, URZ ;  /* 0x0000000405047290 */ /* 0x000fe4000fffe1ff */
[----:B------:R-:W-:Y:S02]  /*15b0*/  UIMAD UR31, UR6, UR10, UR31 ;  /* 0x0000000a061f72a4 */ /* 0x000fe4000f8e021f */
[----:B------:R-:W-:-:S12]  /*15c0*/  UIMAD UR30, UR4, UR12, UR30 ;  /* 0x0000000c041e72a4 */ /* 0x000fd8000f8e021e */
.L_x_19:
[----:B------:R-:W-:Y:S01]  /*15d0*/  UISETP.NE.AND UP0, UPT, UR18, 0x2, UPT ;  /* 0x000000021200788c */ /* 0x000fe2000bf05270 */
[----:B------:R-:W-:Y:S09]  /*15e0*/  BRA.U !UP5, `(.L_x_20) ;  /* 0x000000010d0c7547 */ /* 0x000ff2000b800000 */
[----:B------:R-:W-:Y:S01]  /*15f0*/  UCGABAR_WAIT ;  /* 0x0000000000007dc7 */ /* 0x000fe20008000000 */
[----:B------:R-:W-:Y:S01]  /*1600*/  CCTL.IVALL ;  /* 0x00000000ff00798f */ /* 0x000fe20002000000 */
[----:B------:R-:W-:Y:S05]  /*1610*/  BRA `(.L_x_21) ;  /* 0x0000000000047947 */ /* 0x000fea0003800000 */
.L_x_20:
[----:B------:R-:W-:Y:S06]  /*1620*/  BAR.SYNC.DEFER_BLOCKING 0x0 ;  /* 0x0000000000007b1d */ /* 0x000fec0000010000 */
.L_x_21:
[----:B------:R-:W-:Y:S05]  /*1630*/  BRA.U UP0, `(.L_x_22) ;  /* 0x0000001100e07547 */ /* 0x000fea000b800000 */
[----:B------:R-:W2:Y:S01]  /*1640*/  LDCU UR6, c[0x0][0x38c] ;  /* 0x00007180ff0677ac */ /* 0x000ea20008000800 */
[----:B------:R-:W3:Y:S01]  /*1650*/  S2UR UR8, SR_CgaCtaId ;  /* 0x00000000000879c3 */ /* 0x000ee20000008800 */
[----:B------:R-:W-:Y:S01]  /*1660*/  PLOP3.LUT P1, PT, PT, PT, UP3, 0x80, 0x8 ;  /* 0x000000000008781c */ /* 0x000fe20003f2f038 */
[----:B------:R-:W-:Y:S01]  /*1670*/  IMAD.MOV.U32 R12, RZ, RZ, 0x1 ;  /* 0x00000001ff0c7424 */ /* 0x000fe200078e00ff */
[----:B------:R-:W-:Y:S01]  /*1680*/  UMOV UR7, 0x400 ;  /* 0x0000040000077882 */ /* 0x000fe20000000000 */
[----:B------:R-:W-:Y:S01]  /*1690*/  UISETP.NE.AND UP1, UPT, UR18, URZ, UPT ;  /* 0x000000ff1200728c */ /* 0x000fe2000bf25270 */
[----:B------:R-:W-:Y:S01]  /*16a0*/  ISETP.EQ.OR P2, PT, R0, RZ, P3 ;  /* 0x000000ff0000720c */ /* 0x000fe20001f42670 */
[----:B------:R-:W-:Y:S01]  /*16b0*/  USEL UR24, URZ, 0x1, UP6 ;  /* 0x00000001ff187887 */ /* 0x000fe2000b000000 */
[----:B------:R-:W-:Y:S02]  /*16c0*/  PLOP3.LUT P1, PT, P1, PT, PT, 0x8, 0x80 ;  /* 0x000000000080781c */ /* 0x000fe40000f2e170 */
[----:B------:R-:W-:Y:S01]  /*16d0*/  CS2R R10, SRZ ;  /* 0x00000000000a7805 */ /* 0x000fe2000001ff00 */
[----:B------:R-:W-:Y:S01]  /*16e0*/  IMAD.MOV.U32 R9, RZ, RZ, RZ ;  /* 0x000000ffff097224 */ /* 0x000fe200078e00ff */
[----:B------:R-:W4:Y:S01]  /*16f0*/  LDCU UR40, c[0x0][0x370] ;  /* 0x00006e00ff2877ac */ /* 0x000f220008000800 */
[----:B------:R-:W-:Y:S01]  /*1700*/  IMAD.MOV.U32 R8, RZ, RZ, 0x1 ;  /* 0x00000001ff087424 */ /* 0x000fe200078e00ff */
[----:B------:R-:W1:Y:S01]  /*1710*/  LDCU.64 UR26, c[0x0][0x348] ;  /* 0x00006900ff1a77ac */ /* 0x000e620008000a00 */
[----:B--2---:R-:W-:-:S02]  /*1720*/  UIADD3 UR5, UPT, UPT, UR6, 0x3f, URZ ;  /* 0x0000003f06057890 */ /* 0x004fc4000fffe0ff */
[----:B------:R-:W-:Y:S02]  /*1730*/  USHF.R.U32.HI UR45, URZ, 0x6, UR28 ;  /* 0x00000006ff2d7899 */ /* 0x000fe4000801161c */
[----:B------:R-:W-:Y:S02]  /*1740*/  USHF.R.S32.HI UR4, URZ, 0x1f, UR5 ;  /* 0x0000001fff047899 */ /* 0x000fe40008011405 */
[----:B---3--:R-:W-:Y:S02]  /*1750*/  ULEA UR7, UR8, UR7, 0x18 ;  /* 0x0000000708077291 */ /* 0x008fe4000f8ec0ff */
[----:B------:R-:W-:Y:S02]  /*1760*/  ULEA.HI UR4, UR4, UR5, URZ, 0x6 ;  /* 0x0000000504047291 */ /* 0x000fe4000f8f30ff */
[----:B------:R-:W-:Y:S02]  /*1770*/  UIADD3 UR46, UPT, UPT, UR6, 0x7e, URZ ;  /* 0x0000007e062e7890 */ /* 0x000fe4000fffe0ff */
[----:B------:R-:W-:-:S02]  /*1780*/  USHF.R.S32.HI UR43, URZ, 0x6, UR4 ;  /* 0x00000006ff2b7899 */ /* 0x000fc40008011404 */
[----:B------:R-:W-:Y:S02]  /*1790*/  UIADD3 UR4, UPT, UPT, UR6, -0x1, URZ ;  /* 0xffffffff06047890 */ /* 0x000fe4000fffe0ff */
[----:B------:R-:W-:Y:S02]  /*17a0*/  UISETP.LT.U32.AND UP0, UPT, UR43, 0x5, UPT ;  /* 0x000000052b00788c */ /* 0x000fe4000bf01070 */
[----:B------:R-:W-:Y:S02]  /*17b0*/  UISETP.GE.U32.AND UP2, UPT, UR4, -0x7f, UPT ;  /* 0xffffff810400788c */ /* 0x000fe4000bf46070 */
[----:B------:R-:W-:Y:S01]  /*17c0*/  USEL UR41, UR43, 0x5, UP0 ;  /* 0x000000052b297887 */ /* 0x000fe20008000000 */
[----:B------:R-:W2:Y:S03]  /*17d0*/  LDCU UR39, c[0x0][0x374] ;  /* 0x00006e80ff2777ac */ /* 0x000ea60008000800 */
[----:B------:R-:W-:-:S02]  /*17e0*/  UIADD3 UR21, UPT, UPT, UR41, -0x1, URZ ;  /* 0xffffffff29157890 */ /* 0x000fc4000fffe0ff */
[----:B------:R-:W-:-:S03]  /*17f0*/  USEL UR24, UR24, 0x2, UP1 ;  /* 0x0000000218187887 */ /* 0x000fc60008800000 */
[----:B------:R-:W-:Y:S02]  /*1800*/  @UP2 UIADD3 UR21, UPT, UPT, UR41, URZ, URZ ;  /* 0x000000ff29152290 */ /* 0x000fe4000fffe0ff */
[----:B------:R-:W-:Y:S02]  /*1810*/  UIADD3 UR29, UPT, UPT, UR7, 0xb400, UR28 ;  /* 0x0000b400071d7890 */ /* 0x000fe4000fffe01c */
[----:B------:R-:W-:Y:S02]  /*1820*/  UIADD3 UR44, UPT, UPT, UR43, -UR41, URZ ;  /* 0x800000292b2c7290 */ /* 0x000fe4000fffe0ff */
[----:B------:R-:W-:Y:S01]  /*1830*/  UIADD3 UR21, UPT, UPT, UR21, 0x1, URZ ;  /* 0x0000000115157890 */ /* 0x000fe2000fffe0ff */
[----:B-1--4-:R-:W-:-:S11]  /*1840*/  UMOV UR5, URZ ;  /* 0x000000ff00057c82 */ /* 0x012fd60008000000 */
.L_x_42:
[----:B-1----:R-:W1:Y:S02]  /*1850*/  S2UR UR4, SR_CgaCtaId ;  /* 0x00000000000479c3 */ /* 0x002e640000008800 */
[----:B-1----:R-:W-:-:S09]  /*1860*/  UISETP.NE.AND UP0, UPT, UR4, URZ, UPT ;  /* 0x000000ff0400728c */ /* 0x002fd2000bf05270 */
[----:B------:R-:W-:Y:S05]  /*1870*/  BRA.U UP0, `(.L_x_23) ;  /* 0x0000000100287547 */ /* 0x000fea000b800000 */
[----:B------:R-:W-:Y:S02]  /*1880*/  LEA R0, R9, UR7, 0x3 ;  /* 0x0000000709007c11 */ /* 0x000fe4000f8e18ff */
[----:B------:R-:W-:-:S04]  /*1890*/  SHF.L.U32 R3, R8, 0x1f, RZ ;  /* 0x0000001f08037819 */ /* 0x000fc800000006ff */
[----:B------:R-:W1:Y:S02]  /*18a0*/  SYNCS.PHASECHK.TRANS64.TRYWAIT P0, [R0+URZ+0x110], R3 ;  /* 0x00011003000075a7 */ /* 0x000e6400080011ff */
[----:B-1----:R-:W-:Y:S05]  /*18b0*/  @!P0 BRA `(.L_x_24) ;  /* 0x0000007c00a48947 */ /* 0x002fea0003800000 */
.L_x_133:
[----:B------:R3:W-:Y:S01]  /*18c0*/  SYNCS.ARRIVE.TRANS64.A1T0 RZ, [R0+URZ+0x100], RZ ;  /* 0x000100ff00ff79a7 */ /* 0x0007e200081000ff */
[----:B------:R-:W-:-:S05]  /*18d0*/  VIADD R9, R9, 0x1 ;  /* 0x0000000109097836 */ /* 0x000fca0000000000 */
[----:B------:R-:W-:-:S04]  /*18e0*/  ISETP.NE.AND P0, PT, R9, 0x2, PT ;  /* 0x000000020900780c */ /* 0x000fc80003f05270 */
[----:B-1----:R-:W-:Y:S02]  /*18f0*/  SEL R3, RZ, 0x1, P0 ;  /* 0x00000001ff037807 */ /* 0x002fe40000000000 */
[----:B------:R-:W-:Y:S02]  /*1900*/  SEL R9, R9, RZ, P0 ;  /* 0x000000ff09097207 */ /* 0x000fe40000000000 */
[----:B------:R-:W-:-:S07]  /*1910*/  LOP3.LUT R8, R8, R3, RZ, 0x3c, !PT ;  /* 0x0000000308087212 */ /* 0x000fce00078e3cff */
.L_x_23:
[----:B------:R-:W-:Y:S01]  /*1920*/  ULEA UR4, UR5, UR7, 0x3 ;  /* 0x0000000705047291 */ /* 0x000fe2000f8e18ff */
[----:B---3--:R-:W-:Y:S01]  /*1930*/  SHF.L.U32 R0, R12, 0x1f, RZ ;  /* 0x0000001f0c007819 */ /* 0x008fe200000006ff */
[----:B------:R-:W-:Y:S02]  /*1940*/  UISETP.GE.U32.AND UP0, UPT, UR46, 0x7f, UPT ;  /* 0x0000007f2e00788c */ /* 0x000fe4000bf06070 */
[----:B------:R-:W-:Y:S02]  /*1950*/  USHF.L.U32 UR35, UR30, 0x6, URZ ;  /* 0x000000061e237899 */ /* 0x000fe400080006ff */
[----:B------:R-:W-:Y:S01]  /*1960*/  ULEA UR19, UR31, UR45, 0x8 ;  /* 0x0000002d1f137291 */ /* 0x000fe2000f8e40ff */
[----:B------:R-:W-:Y:S02]  /*1970*/  UMOV UR13, URZ ;  /* 0x000000ff000d7c82 */ /* 0x000fe40008000000 */
[----:B------:R1:W3:Y:S02]  /*1980*/  SYNCS.PHASECHK.TRANS64.TRYWAIT P0, [UR4+0x28], R0 ;  /* 0x00002800ff0075a7 */ /* 0x0002e40008001104 */
[----:B------:R-:W-:Y:S07]  /*1990*/  BRA.U !UP0, `(.L_x_25) ;  /* 0x0000000108bc7547 */ /* 0x000fee000b800000 */
[----:B------:R-:W-:Y:S01]  /*19a0*/  UMOV UR6, URZ ;  /* 0x000000ff00067c82 */ /* 0x000fe20008000000 */
[----:B------:R-:W-:-:S05]  /*19b0*/  UMOV UR4, UR5 ;  /* 0x0000000500047c82 */ /* 0x000fca0008000000 */
.L_x_31:
[----:B------:R-:W-:Y:S01]  /*19c0*/  ULEA UR33, UR4, UR7, 0x3 ;  /* 0x0000000704217291 */ /* 0x000fe2000f8e18ff */
[----:B---3--:R-:W-:Y:S01]  /*19d0*/  @!P3 MOV R2, 0x5000 ;  /* 0x000050000002b802 */ /* 0x008fe20000000f00 */
[----:B-1-34-:R-:W-:Y:S10]  /*19e0*/  @P0 BRA `(.L_x_26) ;  /* 0x00000000000c0947 */ /* 0x01aff40003800000 */
[----:B------:R-:W-:-:S04]  /*19f0*/  SHF.L.U32 R3, R12, 0x1f, RZ ;  /* 0x0000001f0c037819 */ /* 0x000fc800000006ff */
[----:B------:R-:W3:Y:S02]  /*1a00*/  SYNCS.PHASECHK.TRANS64.TRYWAIT P0, [UR33+0x28], R3 ;  /* 0x00002803ff0075a7 */ /* 0x000ee40008001121 */
[----:B---3--:R-:W-:Y:S05]  /*1a10*/  @!P0 BRA `(.L_x_27) ;  /* 0x0000007c00608947 */ /* 0x008fea0003800000 */
.L_x_26:
[----:B------:R3:W-:Y:S01]  /*1a20*/  @!P3 SYNCS.ARRIVE.TRANS64 RZ, [UR33], R2 ;  /* 0x00000002ffffb9a7 */ /* 0x0007e20008000021 */
[----:B------:R-:W-:-:S04]  /*1a30*/  ULOP3.LUT UR5, UR24, 0x2, URZ, 0xfc, !UPT ;  /* 0x0000000218057892 */ /* 0x000fc8000f8efcff */
[----:B------:R-:W-:-:S09]  /*1a40*/  UISETP.NE.AND UP0, UPT, UR5, 0x2, UPT ;  /* 0x000000020500788c */ /* 0x000fd2000bf05270 */
[----:B------:R-:W-:Y:S05]  /*1a50*/  BRA.U UP0, `(.L_x_28) ;  /* 0x0000000100047547 */ /* 0x000fea000b800000 */
[----:B--2---:R-:W-:Y:S05]  /*1a60*/  BPT.TRAP 0x1 ;  /* 0x000000040000795c */ /* 0x004fea0000300000 */
.L_x_28:
[----:B------:R-:W-:Y:S04]  /*1a70*/  BSSY.RECONVERGENT B0, `(.L_x_29) ;  /* 0x0000003000007945 */ /* 0x000fe80003800200 */
[----:B------:R-:W-:Y:S05]  /*1a80*/  @P2 BRA `(.L_x_30) ;  /* 0x0000000000042947 */ /* 0x000fea0003800000 */
[----:B--2---:R-:W-:Y:S05]  /*1a90*/  BPT.TRAP 0x1 ;  /* 0x000000040000795c */ /* 0x004fea0000300000 */
.L_x_30:
[----:B--2---:R-:W-:Y:S05]  /*1aa0*/  BSYNC.RECONVERGENT B0 ;  /* 0x0000000000007941 */ /* 0x004fea0003800200 */
.L_x_29:
[----:B------:R-:W-:Y:S02]  /*1ab0*/  UIADD3 UR5, UPT, UPT, UR4, 0x1, URZ ;  /* 0x0000000104057890 */ /* 0x000fe4000fffe0ff */
[----:B------:R-:W-:Y:S02]  /*1ac0*/  USHF.L.U32 UR34, UR6, 0x6, URZ ;  /* 0x0000000606227899 */ /* 0x000fe400080006ff */
[----:B------:R-:W-:Y:S02]  /*1ad0*/  UISETP.NE.AND UP0, UPT, UR5, 0x5, UPT ;  /* 0x000000050500788c */ /* 0x000fe4000bf05270 */
[----:B------:R-:W-:Y:S02]  /*1ae0*/  UIADD3 UR6, UPT, UPT, UR6, 0x1, URZ ;  /* 0x0000000106067890 */ /* 0x000fe4000fffe0ff */
[----:B------:R-:W-:Y:S02]  /*1af0*/  USEL UR9, URZ, 0x1, UP0 ;  /* 0x00000001ff097887 */ /* 0x000fe40008000000 */
[----:B------:R-:W-:-:S02]  /*1b00*/  USEL UR5, UR5, URZ, UP0 ;  /* 0x000000ff05057287 */ /* 0x000fc40008000000 */
[----:B------:R-:W-:Y:S02]  /*1b10*/  ULEA UR32, UR4, UR7, 0xc ;  /* 0x0000000704207291 */ /* 0x000fe4000f8e60ff */
[----:B------:R-:W-:Y:S01]  /*1b20*/  ULEA UR8, UR5, UR7, 0x3 ;  /* 0x0000000705087291 */ /* 0x000fe2000f8e18ff */
[----:B------:R-:W-:Y:S01]  /*1b30*/  LOP3.LUT R12, R12, UR9, RZ, 0x3c, !PT ;  /* 0x000000090c0c7c12 */ /* 0x000fe2000f8e3cff */
[----:B------:R-:W-:Y:S02]  /*1b40*/  UIADD3 UR10, UP1, UPT, UR26, 0x80, URZ ;  /* 0x000000801a0a7890 */ /* 0x000fe4000ff3e0ff */
[----:B------:R-:W-:Y:S01]  /*1b50*/  ULEA UR16, UR4, UR28, 0xe ;  /* 0x0000001c04107291 */ /* 0x000fe2000f8e70ff */
[----:B-1----:R-:W-:Y:S01]  /*1b60*/  SHF.L.U32 R0, R12, 0x1f, RZ ;  /* 0x0000001f0c007819 */ /* 0x002fe200000006ff */
[----:B------:R-:W-:Y:S02]  /*1b70*/  UIADD3.X UR11, UPT, UPT, URZ, UR27, URZ, UP1, !UPT ;  /* 0x0000001bff0b7290 */ /* 0x000fe40008ffe4ff */
[----:B------:R-:W-:Y:S01]  /*1b80*/  UIADD3 UR32, UPT, UPT, UR32, 0x6400, URZ ;  /* 0x0000640020207890 */ /* 0x000fe2000fffe0ff */
[----:B------:R4:W1:Y:S01]  /*1b90*/  SYNCS.PHASECHK.TRANS64.TRYWAIT P0, [UR8+0x28], R0 ;  /* 0x00002800ff0075a7 */ /* 0x0008620008001108 */
[----:B------:R-:W-:-:S02]  /*1ba0*/  UIADD3 UR8, UP0, UPT, UR26, 0x180, URZ ;  /* 0x000001801a087890 */ /* 0x000fc4000ff1e0ff */
[----:B------:R-:W-:Y:S02]  /*1bb0*/  UIADD3 UR16, UPT, UPT, UR7, 0xb400, UR16 ;  /* 0x0000b40007107890 */ /* 0x000fe4000fffe010 */
[----:B------:R-:W-:Y:S02]  /*1bc0*/  UIADD3.X UR9, UPT, UPT, URZ, UR27, URZ, UP0, !UPT ;  /* 0x0000001bff097290 */ /* 0x000fe400087fe4ff */
[----:B------:R-:W-:Y:S01]  /*1bd0*/  UISETP.NE.AND UP0, UPT, UR6, UR21, UPT ;  /* 0x000000150600728c */ /* 0x000fe2000bf05270 */
[----:B------:R-:W-:Y:S01]  /*1be0*/  UMOV UR12, 0x0 ;  /* 0x00000000000c7882 */ /* 0x000fe20000000000 */
[----:B------:R-:W-:Y:S01]  /*1bf0*/  UMOV UR13, 0x10000000 ;  /* 0x10000000000d7882 */ /* 0x000fe20000000000 */
[----:B------:R-:W-:Y:S01]  /*1c00*/  UMOV UR4, 0x30000 ;  /* 0x0003000000047882 */ /* 0x000fe20000000000 */
[----:B------:R-:W-:Y:S01]  /*1c10*/  UMOV UR20, UR36 ;  /* 0x0000002400147c82 */ /* 0x000fe20008000000 */
[----:B------:R-:W-:Y:S01]  /*1c20*/  UMOV UR17, UR33 ;  /* 0x0000002100117c82 */ /* 0x000fe20008000000 */
[----:B------:R-:W-:Y:S01]  /*1c30*/  UMOV UR18, UR34 ;  /* 0x0000002200127c82 */ /* 0x000fe20008000000 */
[----:B------:R-:W-:Y:S01]  /*1c40*/  UTMALDG.3D [UR32], [UR10], desc[UR12] ;  /* 0x00000c200a0075b4 */ /* 0x000fe20008011000 */
[----:B------:R2:W-:Y:S02]  /*1c50*/  UTMALDG.3D.MULTICAST [UR16], [UR8], UR4, desc[UR12] ;  /* 0x00000c10080073b4 */ /* 0x0005e40008011804 */
[----:B--2---:R-:W-:Y:S01]  /*1c60*/  UMOV UR13, UR21 ;  /* 0x00000015000d7c82 */ /* 0x004fe20008000000 */
[----:B------:R-:W-:Y:S01]  /*1c70*/  UMOV UR4, UR5 ;  /* 0x0000000500047c82 */ /* 0x000fe20008000000 */
[----:B------:R-:W-:Y:S05]  /*1c80*/  BRA.U UP0, `(.L_x_31) ;  /* 0xfffffffd004c7547 */ /* 0x000fea000b83ffff */
.L_x_25:
[----:B------:R-:W-:Y:S01]  /*1c90*/  ULEA UR4, UR5, UR7, 0x3 ;  /* 0x0000000705047291 */ /* 0x000fe2000f8e18ff */
[----:B-1--4-:R-:W-:Y:S01]  /*1ca0*/  SHF.L.U32 R0, R12, 0x1f, RZ ;  /* 0x0000001f0c007819 */ /* 0x012fe200000006ff */
[----:B------:R-:W-:Y:S01]  /*1cb0*/  @!P1 SYNCS.ARRIVE.TRANS64.A1T0 RZ, [UR7+0x98], RZ ;  /* 0x000098ffffff99a7 */ /* 0x000fe20008100007 */
[----:B------:R-:W-:-:S06]  /*1cc0*/  UISETP.GT.AND UP0, UPT, UR43, UR41, UPT ;  /* 0x000000292b00728c */ /* 0x000fcc000bf04270 */
[----:B---3--:R1:W3:Y:S03]  /*1cd0*/  SYNCS.PHASECHK.TRANS64.TRYWAIT P0, [UR4+0x28], R0 ;  /* 0x00002800ff0075a7 */ /* 0x0082e60008001104 */
[----:B------:R-:W-:Y:S05]  /*1ce0*/  BRA.U !UP0, `(.L_x_32) ;  /* 0x0000000108bc7547 */ /* 0x000fea000b800000 */
[----:B------:R-:W-:Y:S01]  /*1cf0*/  UIADD3 UR25, UPT, UPT, UR44, UR13, URZ ;  /* 0x0000000d2c197290 */ /* 0x000fe2000fffe0ff */
[----:B------:R-:W-:-:S11]  /*1d00*/  UMOV UR4, UR5 ;  /* 0x0000000500047c82 */ /* 0x000fd60008000000 */
.L_x_38:
[----:B------:R-:W-:Y:S01]  /*1d10*/  ULEA UR9, UR4, UR7, 0x3 ;  /* 0x0000000704097291 */ /* 0x000fe2000f8e18ff */
[----:B---3--:R-:W-:Y:S01]  /*1d20*/  @!P3 MOV R2, 0x5000 ;  /* 0x000050000002b802 */ /* 0x008fe20000000f00 */
[----:B-1-3--:R-:W-:Y:S10]  /*1d30*/  @P0 BRA `(.L_x_33) ;  /* 0x00000000000c0947 */ /* 0x00aff40003800000 */
[----:B------:R-:W-:-:S04]  /*1d40*/  SHF.L.U32 R3, R12, 0x1f, RZ ;  /* 0x0000001f0c037819 */ /* 0x000fc800000006ff */
[----:B------:R-:W3:Y:S02]  /*1d50*/  SYNCS.PHASECHK.TRANS64.TRYWAIT P0, [UR9+0x28], R3 ;  /* 0x00002803ff0075a7 */ /* 0x000ee40008001109 */
[----:B---3--:R-:W-:Y:S05]  /*1d60*/  @!P0 BRA `(.L_x_34) ;  /* 0x0000007800a48947 */ /* 0x008fea0003800000 */
.L_x_33:
[----:B------:R3:W-:Y:S01]  /*1d70*/  @!P3 SYNCS.ARRIVE.TRANS64 RZ, [UR9], R2 ;  /* 0x00000002ffffb9a7 */ /* 0x0007e20008000009 */
[----:B------:R-:W-:-:S04]  /*1d80*/  ULOP3.LUT UR5, UR24, 0x2, URZ, 0xfc, !UPT ;  /* 0x0000000218057892 */ /* 0x000fc8000f8efcff */
[----:B------:R-:W-:-:S09]  /*1d90*/  UISETP.NE.AND UP0, UPT, UR5, 0x2, UPT ;  /* 0x000000020500788c */ /* 0x000fd2000bf05270 */
[----:B------:R-:W-:Y:S05]  /*1da0*/  BRA.U UP0, `(.L_x_35) ;  /* 0x0000000100047547 */ /* 0x000fea000b800000 */
[----:B--2---:R-:W-:Y:S05]  /*1db0*/  BPT.TRAP 0x1 ;  /* 0x000000040000795c */ /* 0x004fea0000300000 */
.L_x_35:
[----:B------:R-:W-:Y:S04]  /*1dc0*/  BSSY.RECONVERGENT B0, `(.L_x_36) ;  /* 0x0000003000007945 */ /* 0x000fe80003800200 */
[----:B------:R-:W-:Y:S05]  /*1dd0*/  @P2 BRA `(.L_x_37) ;  /* 0x0000000000042947 */ /* 0x000fea0003800000 */
[----:B--2---:R-:W-:Y:S05]  /*1de0*/  BPT.TRAP 0x1 ;  /* 0x000000040000795c */ /* 0x004fea0000300000 */
.L_x_37:
[----:B--2---:R-:W-:Y:S05]  /*1df0*/  BSYNC.RECONVERGENT B0 ;  /* 0x0000000000007941 */ /* 0x004fea0003800200 */
.L_x_36:
[----:B------:R-:W-:Y:S02]  /*1e00*/  UIADD3 UR5, UPT, UPT, UR4, 0x1, URZ ;  /* 0x0000000104057890 */ /* 0x000fe4000fffe0ff */
[----:B------:R-:W-:Y:S02]  /*1e10*/  UIADD3 UR14, UP1, UPT, UR26, 0x80, URZ ;  /* 0x000000801a0e7890 */ /* 0x000fe4000ff3e0ff */
[----:B------:R-:W-:Y:S02]  /*1e20*/  UISETP.NE.AND UP0, UPT, UR5, 0x5, UPT ;  /* 0x000000050500788c */ /* 0x000fe4000bf05270 */
[----:B------:R-:W-:Y:S02]  /*1e30*/  USHF.L.U32 UR10, UR13, 0x6, URZ ;  /* 0x000000060d0a7899 */ /* 0x000fe400080006ff */
[----:B------:R-:W-:Y:S02]  /*1e40*/  USEL UR8, URZ, 0x1, UP0 ;  /* 0x00000001ff087887 */ /* 0x000fe40008000000 */
[----:B------:R-:W-:-:S02]  /*1e50*/  USEL UR5, UR5, URZ, UP0 ;  /* 0x000000ff05057287 */ /* 0x000fc40008000000 */
[----:B------:R-:W-:Y:S02]  /*1e60*/  UIADD3 UR22, UP0, UPT, UR26, 0x180, URZ ;  /* 0x000001801a167890 */ /* 0x000fe4000ff1e0ff */
[----:B------:R-:W-:Y:S01]  /*1e70*/  LOP3.LUT R12, R12, UR8, RZ, 0x3c, !PT ;  /* 0x000000080c0c7c12 */ /* 0x000fe2000f8e3cff */
[----:B------:R-:W-:Y:S02]  /*1e80*/  ULEA UR8, UR4, UR7, 0xc ;  /* 0x0000000704087291 */ /* 0x000fe4000f8e60ff */
[----:B------:R-:W-:Y:S01]  /*1e90*/  ULEA UR6, UR5, UR7, 0x3 ;  /* 0x0000000705067291 */ /* 0x000fe2000f8e18ff */
[----:B-1----:R-:W-:Y:S01]  /*1ea0*/  SHF.L.U32 R0, R12, 0x1f, RZ ;  /* 0x0000001f0c007819 */ /* 0x002fe200000006ff */
[----:B------:R-:W-:Y:S02]  /*1eb0*/  UIADD3 UR8, UPT, UPT, UR8, 0x6400, URZ ;  /* 0x0000640008087890 */ /* 0x000fe4000fffe0ff */
[----:B------:R-:W-:Y:S02]  /*1ec0*/  UIADD3.X UR15, UPT, UPT, URZ, UR27, URZ, UP1, !UPT ;  /* 0x0000001bff0f7290 */ /* 0x000fe40008ffe4ff */
[----:B------:R-:W-:-:S02]  /*1ed0*/  ULEA UR16, UR4, UR29, 0xe ;  /* 0x0000001d04107291 */ /* 0x000fc4000f8e70ff */
[----:B------:R-:W-:Y:S01]  /*1ee0*/  UIADD3.X UR23, UPT, UPT, URZ, UR27, URZ, UP0, !UPT ;  /* 0x0000001bff177290 */ /* 0x000fe200087fe4ff */
[----:B------:R4:W1:Y:S01]  /*1ef0*/  SYNCS.PHASECHK.TRANS64.TRYWAIT P0, [UR6+0x28], R0 ;  /* 0x00002800ff0075a7 */ /* 0x0008620008001106 */
[----:B------:R-:W-:Y:S01]  /*1f00*/  UMOV UR30, 0x0 ;  /* 0x00000000001e7882 */ /* 0x000fe20000000000 */
[----:B------:R-:W-:Y:S01]  /*1f10*/  UMOV UR31, 0x10000000 ;  /* 0x10000000001f7882 */ /* 0x000fe20000000000 */
[----:B------:R-:W-:Y:S01]  /*1f20*/  UMOV UR11, UR35 ;  /* 0x00000023000b7c82 */ /* 0x000fe20008000000 */
[----:B------:R-:W-:Y:S01]  /*1f30*/  UMOV UR12, UR36 ;  /* 0x00000024000c7c82 */ /* 0x000fe20008000000 */
[----:B------:R-:W-:Y:S01]  /*1f40*/  UMOV UR6, 0x30000 ;  /* 0x0003000000067882 */ /* 0x000fe20000000000 */
[----:B------:R-:W-:Y:S01]  /*1f50*/  UMOV UR20, UR36 ;  /* 0x0000002400147c82 */ /* 0x000fe20008000000 */
[----:B------:R-:W-:Y:S01]  /*1f60*/  UMOV UR17, UR9 ;  /* 0x0000000900117c82 */ /* 0x000fe20008000000 */
[----:B------:R-:W-:Y:S01]  /*1f70*/  UMOV UR18, UR10 ;  /* 0x0000000a00127c82 */ /* 0x000fe20008000000 */
[----:B------:R4:W-:Y:S01]  /*1f80*/  UTMALDG.3D [UR8], [UR14], desc[UR30] ;  /* 0x00001e080e0075b4 */ /* 0x0009e20008011000 */
[----:B------:R-:W-:Y:S01]  /*1f90*/  UIADD3 UR13, UPT, UPT, UR13, 0x1, URZ ;  /* 0x000000010d0d7890 */ /* 0x000fe2000fffe0ff */
[----:B------:R-:W-:-:S03]  /*1fa0*/  UMOV UR4, UR5 ;  /* 0x0000000500047c82 */ /* 0x000fc60008000000 */
[----:B------:R-:W-:Y:S01]  /*1fb0*/  UISETP.NE.AND UP0, UPT, UR13, UR25, UPT ;  /* 0x000000190d00728c */ /* 0x000fe2000bf05270 */
[----:B------:R4:W-:Y:S08]  /*1fc0*/  UTMALDG.3D.MULTICAST [UR16], [UR22], UR6, desc[UR30] ;  /* 0x00001e10160073b4 */ /* 0x0009f00008011806 */
[----:B----4-:R-:W-:Y:S05]  /*1fd0*/  BRA.U UP0, `(.L_x_38) ;  /* 0xfffffffd004c7547 */ /* 0x010fea000b83ffff */
.L_x_32:
[C---:B------:R-:W-:Y:S01]  /*1fe0*/  LEA R3, R11.reuse, UR7, 0x3 ;  /* 0x000000070b037c11 */ /* 0x040fe2000f8e18ff */
[----:B------:R-:W-:Y:S01]  /*1ff0*/  NOP ;  /* 0x0000000000007918 */ /* 0x000fe20000000000 */
[----:B-1----:R-:W-:Y:S02]  /*2000*/  SHF.L.U32 R0, R10, 0x1f, RZ ;  /* 0x0000001f0a007819 */ /* 0x002fe400000006ff */
[----:B------:R-:W-:Y:S02]  /*2010*/  LEA R5, R11, UR7, 0x4 ;  /* 0x000000070b057c11 */ /* 0x000fe4000f8e20ff */
[----:B---3--:R-:W1:Y:S02]  /*2020*/  SYNCS.PHASECHK.TRANS64.TRYWAIT P0, [R3+URZ+0xa0], R0 ;  /* 0x0000a000030075a7 */ /* 0x008e6400080011ff */
[----:B-1----:R-:W-:Y:S05]  /*2030*/  @!P0 BRA `(.L_x_39) ;  /* 0x0000007800088947 */ /* 0x002fea0003800000 */
.L_x_136:
[----:B------:R-:W3:Y:S01]  /*2040*/  LDS.128 R4, [R5+0x130] ;  /* 0x0001300005047984 */ /* 0x000ee20000000c00 */
[----:B------:R-:W-:Y:S01]  /*2050*/  UISETP.GE.AND UP0, UPT, UR42, 0x1, UPT ;  /* 0x000000012a00788c */ /* 0x000fe2000bf06270 */
[----:B------:R-:W-:Y:S01]  /*2060*/  @!PT LDS RZ, [RZ] ;  /* 0x00000000fffff984 */ /* 0x000fe20000000800 */
[----:B------:R-:W-:Y:S01]  /*2070*/  @!PT LDS RZ, [RZ] ;  /* 0x00000000fffff984 */ /* 0x000fe20000000800 */
[----:B------:R-:W-:Y:S01]  /*2080*/  @!PT LDS RZ, [RZ] ;  /* 0x00000000fffff984 */ /* 0x000fe20000000800 */
[----:B------:R-:W-:Y:S01]  /*2090*/  @!PT LDS RZ, [RZ] ;  /* 0x00000000fffff984 */ /* 0x000fe20000000800 */
[----:B------:R4:W-:Y:S06]  /*20a0*/  MEMBAR.ALL.CTA ;  /* 0x0000000000007992 */ /* 0x0009ec0000008000 */
[----:B----4-:R-:W4:Y:S01]  /*20b0*/  FENCE.VIEW.ASYNC.S ;  /* 0x00000000000073c6 */ /* 0x010f220000000000 */
[----:B---3--:R-:W-:-:S13]  /*20c0*/  LOP3.LUT P0, RZ, R6, 0x1, RZ, 0xc0, !PT ;  /* 0x0000000106ff7812 */ /* 0x008fda000780c0ff */
[----:B----4-:R-:W-:Y:S01]  /*20d0*/  VOTEU.ANY UP1, P0 ;  /* 0x0000000000ff7886 */ /* 0x010fe20000020100 */
[----:B------:R-:W-:-:S13]  /*20e0*/  PLOP3.LUT P0, PT, PT, PT, UP1, 0x80, 0x8 ;  /* 0x000000000008781c */ /* 0x000fda0003f0f018 */
[----:B-1----:R-:W-:Y:S02]  /*20f0*/  @P0 LOP3.LUT R0, R5, 0xffff, RZ, 0xc0, !PT ;  /* 0x0000ffff05000812 */ /* 0x002fe400078ec0ff */
[----:B------:R-:W-:Y:S02]  /*2100*/  @P0 MOV R2, R4 ;  /* 0x0000000400020202 */ /* 0x000fe40000000f00 */
[----:B------:R-:W-:Y:S01]  /*2110*/  @P0 R2UR UR6, R0 ;  /* 0x00000000000602ca */ /* 0x000fe200000e0000 */
[----:B------:R-:W-:Y:S01]  /*2120*/  VIADD R0, R3, 0xb0 ;  /* 0x000000b003007836 */ /* 0x000fe20000000000 */
[----:B------:R-:W-:Y:S02]  /*2130*/  @P0 SHF.R.U32.HI R4, RZ, 0x10, R5 ;  /* 0x00000010ff040819 */ /* 0x000fe40000011605 */
[----:B------:R-:W-:Y:S02]  /*2140*/  @P0 R2UR UR8, R2 ;  /* 0x00000000020802ca */ /* 0x000fe400000e0000 */
[----:B------:R-:W-:-:S02]  /*2150*/  PRMT R0, RZ, 0x654, R0 ;  /* 0x00000654ff007816 */ /* 0x000fc40000000000 */
[----:B------:R-:W-:Y:S02]  /*2160*/  @P0 R2UR UR4, R4 ;  /* 0x00000000040402ca */ /* 0x000fe400000e0000 */
[----:B------:R1:W-:Y:S03]  /*2170*/  SYNCS.ARRIVE.TRANS64.RED.A1T0 RZ, [R0+URZ], RZ ;  /* 0x000000ff00ff79a7 */ /* 0x0003e600081004ff */
[----:B------:R-:W-:-:S04]  /*2180*/  @UP1 UMOV UR37, UR6 ;  /* 0x0000000600251c82 */ /* 0x000fc80008000000 */
[----:B------:R-:W-:-:S04]  /*2190*/  @UP1 UMOV UR38, UR8 ;  /* 0x0000000800261c82 */ /* 0x000fc80008000000 */
[----:B------:R-:W-:Y:S01]  /*21a0*/  @UP1 UMOV UR36, UR4 ;  /* 0x0000000400241c82 */ /* 0x000fe20008000000 */
[----:B------:R-:W-:Y:S05]  /*21b0*/  BRA.U !UP0, `(.L_x_40) ;  /* 0x0000000108d47547 */ /* 0x000fea000b800000 */
[----:B------:R-:W2:Y:S01]  /*21c0*/  LDCU.128 UR12, c[0x0][0xb10] ;  /* 0x00016200ff0c77ac */ /* 0x000ea20008000c00 */
[----:B------:R-:W3:Y:S01]  /*21d0*/  LDCU UR25, c[0x0][0xb20] ;  /* 0x00016400ff1977ac */ /* 0x000ee20008000800 */
[----:B------:R-:W4:Y:S01]  /*21e0*/  LDCU UR20, c[0x0][0xb0c] ;  /* 0x00016180ff1477ac */ /* 0x000f220008000800 */
[----:B------:R-:W1:Y:S01]  /*21f0*/  LDCU.64 UR10, c[0x0][0xb28] ;  /* 0x00016500ff0a77ac */ /* 0x000e620008000a00 */
[----:B------:R-:W-:Y:S02]  /*2200*/  UISETP.NE.AND UP3, UPT, UR42, 0x1, UPT ;  /* 0x000000012a00788c */ /* 0x000fe4000bf65270 */
[----:B--2---:R-:W-:Y:S02]  /*2210*/  UIMAD.WIDE.U32 UR16, UR39, UR15, URZ ;  /* 0x0000000f271072a5 */ /* 0x004fe4000f8e00ff */
[----:B------:R-:W-:Y:S02]  /*2220*/  UIMAD.WIDE.U32 UR8, UR40, UR12, URZ ;  /* 0x0000000c280872a5 */ /* 0x000fe4000f8e00ff */
[----:B------:R-:W-:-:S02]  /*2230*/  UISETP.NE.AND UP0, UPT, UR14, 0x1, UPT ;  /* 0x000000010e00788c */ /* 0x000fc4000bf05270 */
[----:B------:R-:W-:Y:S01]  /*2240*/  UIMAD.WIDE.U32 UR22, UR37, UR15, URZ ;  /* 0x0000000f251672a5 */ /* 0x000fe2000f8e00ff */
[----:B------:R-:W-:Y:S02]  /*2250*/  UMOV UR16, UR17 ;  /* 0x0000001100107c82 */ /* 0x000fe40008000000 */
[----:B------:R-:W-:Y:S01]  /*2260*/  UMOV UR8, UR9 ;  /* 0x0000000900087c82 */ /* 0x000fe20008000000 */
[----:B---3--:R-:W-:Y:S02]  /*2270*/  USHF.R.U32.HI UR16, URZ, UR25, UR16 ;  /* 0x00000019ff107299 */ /* 0x008fe40008011610 */
[----:B----4-:R-:W-:Y:S02]  /*2280*/  UISETP.NE.AND UP2, UPT, UR20, 0x1, UPT ;  /* 0x000000011400788c */ /* 0x010fe4000bf45270 */
[----:B------:R-:W-:Y:S02]  /*2290*/  USHF.R.U32.HI UR8, URZ, UR13, UR8 ;  /* 0x0000000dff087299 */ /* 0x000fe40008011608 */
[----:B------:R-:W-:-:S02]  /*22a0*/  USEL UR6, UR39, UR16, !UP0 ;  /* 0x0000001027067287 */ /* 0x000fc4000c000000 */
[----:B------:R-:W-:Y:S02]  /*22b0*/  USEL UR8, UR40, UR8, !UP2 ;  /* 0x0000000828087287 */ /* 0x000fe4000d000000 */
[----:B-1----:R-:W-:Y:S01]  /*22c0*/  UIMAD.WIDE.U32 UR16, UR6, UR10, URZ ;  /* 0x0000000a061072a5 */ /* 0x002fe2000f8e00ff */
[----:B------:R-:W-:Y:S01]  /*22d0*/  UMOV UR4, UR23 ;  /* 0x0000001700047c82 */ /* 0x000fe20008000000 */
[----:B------:R-:W-:Y:S02]  /*22e0*/  UIMAD.WIDE.U32 UR18, UR38, UR12, URZ ;  /* 0x0000000c261272a5 */ /* 0x000fe4000f8e00ff */
[----:B------:R-:W-:-:S03]  /*22f0*/  UIMAD.WIDE.U32 UR22, UR8, UR10, URZ ;  /* 0x0000000a081672a5 */ /* 0x000fc6000f8e00ff */
[----:B------:R-:W-:Y:S01]  /*2300*/  UMOV UR16, UR17 ;  /* 0x0000001100107c82 */ /* 0x000fe20008000000 */
[----:B------:R-:W-:Y:S02]  /*2310*/  USHF.R.U32.HI UR4, URZ, UR25, UR4 ;  /* 0x00000019ff047299 */ /* 0x000fe40008011604 */
[----:B------:R-:W-:Y:S01]  /*2320*/  @UP3 USHF.R.U32.HI UR6, URZ, UR11, UR16 ;  /* 0x0000000bff063299 */ /* 0x000fe20008011610 */
[----:B------:R-:W-:Y:S01]  /*2330*/  UMOV UR18, UR19 ;  /* 0x0000001300127c82 */ /* 0x000fe20008000000 */
[----:B------:R-:W-:Y:S01]  /*2340*/  UMOV UR22, UR23 ;  /* 0x0000001700167c82 */ /* 0x000fe20008000000 */
[----:B------:R-:W-:Y:S02]  /*2350*/  USHF.R.U32.HI UR13, URZ, UR13, UR18 ;  /* 0x0000000dff0d7299 */ /* 0x000fe40008011612 */
[----:B------:R-:W-:Y:S02]  /*2360*/  USEL UR4, UR37, UR4, !UP0 ;  /* 0x0000000425047287 */ /* 0x000fe4000c000000 */
[----:B------:R-:W-:-:S02]  /*2370*/  @UP3 USHF.R.U32.HI UR8, URZ, UR11, UR22 ;  /* 0x0000000bff083299 */ /* 0x000fc40008011616 */
[----:B------:R-:W-:Y:S02]  /*2380*/  UIMAD UR9, UR42, UR6, URZ ;  /* 0x000000062a0972a4 */ /* 0x000fe4000f8e02ff */
[----:B------:R-:W-:Y:S02]  /*2390*/  USEL UR6, UR38, UR13, !UP2 ;  /* 0x0000000d26067287 */ /* 0x000fe4000d000000 */
[----:B------:R-:W-:Y:S02]  /*23a0*/  UIMAD UR12, UR42, UR8, URZ ;  /* 0x000000082a0c72a4 */ /* 0x000fe4000f8e02ff */
[----:B------:R-:W-:Y:S02]  /*23b0*/  UISETP.GE.AND UP0, UPT, UR4, UR9, UPT ;  /* 0x000000090400728c */ /* 0x000fe4000bf06270 */
[----:B------:R-:W-:Y:S02]  /*23c0*/  UIMAD.WIDE.U32 UR16, UR4, UR10, URZ ;  /* 0x0000000a041072a5 */ /* 0x000fe4000f8e00ff */
[----:B------:R-:W-:-:S02]  /*23d0*/  UISETP.GE.OR UP0, UPT, UR6, UR12, UP0 ;  /* 0x0000000c0600728c */ /* 0x000fc40008706670 */
[----:B------:R-:W-:Y:S02]  /*23e0*/  UIMAD.WIDE.U32 UR12, UR6, UR10, URZ ;  /* 0x0000000a060c72a5 */ /* 0x000fe4000f8e00ff */
[----:B------:R-:W-:Y:S01]  /*23f0*/  UIADD3 UR15, UPT, UPT, -UR4, URZ, URZ ;  /* 0x000000ff040f7290 */ /* 0x000fe2000fffe1ff */
[----:B------:R-:W-:Y:S01]  /*2400*/  UMOV UR10, UR17 ;  /* 0x00000011000a7c82 */ /* 0x000fe20008000000 */
[----:B------:R-:W-:Y:S02]  /*2410*/  UIADD3 UR12, UPT, UPT, -UR6, URZ, URZ ;  /* 0x000000ff060c7290 */ /* 0x000fe4000fffe1ff */
[----:B------:R-:W-:-:S03]  /*2420*/  USHF.R.U32.HI UR10, URZ, UR11, UR10 ;  /* 0x0000000bff0a7299 */ /* 0x000fc6000801160a */
[----:B------:R-:W-:Y:S01]  /*2430*/  @!UP0 UMOV UR9, UR13 ;  /* 0x0000000d00098c82 */ /* 0x000fe20008000000 */
[----:B------:R-:W-:Y:S02]  /*2440*/  UIMAD UR15, UR14, UR15, UR37 ;  /* 0x0000000f0e0f72a4 */ /* 0x000fe4000f8e0225 */
[----:B------:R-:W-:Y:S02]  /*2450*/  USEL UR10, UR4, UR10, !UP3 ;  /* 0x0000000a040a7287 */ /* 0x000fe4000d800000 */
[----:B------:R-:W-:Y:S02]  /*2460*/  @!UP0 USHF.R.U32.HI UR9, URZ, UR11, UR9 ;  /* 0x0000000bff098299 */ /* 0x000fe40008011609 */
[----:B------:R-:W-:Y:S02]  /*2470*/  UIADD3 UR11, UPT, UPT, -UR10, URZ, URZ ;  /* 0x000000ff0a0b7290 */ /* 0x000fe4000fffe1ff */
[----:B------:R-:W-:Y:S02]  /*2480*/  @!UP0 USEL UR9, UR6, UR9, !UP3 ;  /* 0x0000000906098287 */ /* 0x000fe4000d800000 */
[----:B------:R-:W-:-:S02]  /*2490*/  UIMAD UR11, UR42, UR11, UR4 ;  /* 0x0000000b2a0b72a4 */ /* 0x000fc4000f8e0204 */
[----:B------:R-:W-:Y:S02]  /*24a0*/  @!UP0 UIADD3 UR10, UPT, UPT, UR10, -UR9, URZ ;  /* 0x800000090a0a8290 */ /* 0x000fe4000fffe0ff */
[----:B------:R-:W-:Y:S02]  /*24b0*/  @!UP0 UIMAD UR9, UR11, UR8, UR9 ;  /* 0x000000080b0982a4 */ /* 0x000fe4000f8e0209 */
[----:B------:R-:W-:Y:S02]  /*24c0*/  @!UP0 UIMAD UR4, UR42, UR10, UR6 ;  /* 0x0000000a2a0482a4 */ /* 0x000fe4000f8e0206 */
[----:B------:R-:W-:Y:S02]  /*24d0*/  UIMAD UR8, UR20, UR12, UR38 ;  /* 0x0000000c140872a4 */ /* 0x000fe4000f8e0226 */
[----:B------:R-:W-:Y:S01]  /*24e0*/  UIMAD UR37, UR4, UR14, UR15 ;  /* 0x0000000e042572a4 */ /* 0x000fe2000f8e020f */
[----:B------:R-:W-:Y:S02]  /*24f0*/  @!UP0 UMOV UR6, UR9 ;  /* 0x0000000900068c82 */ /* 0x000fe40008000000 */
[----:B------:R-:W-:-:S12]  /*2500*/  UIMAD UR38, UR6, UR20, UR8 ;  /* 0x00000014062672a4 */ /* 0x000fd8000f8e0208 */
.L_x_40:
[----:B------:R-:W3:Y:S02]  /*2510*/  LDCU UR4, c[0x0][0xb30] ;  /* 0x00016600ff0477ac */ /* 0x000ee40008000800 */
[----:B---3--:R-:W-:-:S09]  /*2520*/  UISETP.NE.AND UP0, UPT, UR4, 0x1, UPT ;  /* 0x000000010400788c */ /* 0x008fd2000bf05270 */
[----:B------:R-:W-:Y:S05]  /*2530*/  BRA.U UP0, `(.L_x_41) ;  /* 0x0000000100447547 */ /* 0x000fea000b800000 */
[----:B------:R-:W3:Y:S01]  /*2540*/  LDCU.128 UR12, c[0x0][0xb10] ;  /* 0x00016200ff0c77ac */ /* 0x000ee20008000c00 */
[----:B------:R-:W4:Y:S01]  /*2550*/  LDCU UR16, c[0x0][0xb0c] ;  /* 0x00016180ff1077ac */ /* 0x000f220008000800 */
[----:B------:R-:W1:Y:S01]  /*2560*/  LDCU UR17, c[0x0][0xb20] ;  /* 0x00016400ff1177ac */ /* 0x000e620008000800 */
[----:B---3--:R-:W-:Y:S02]  /*2570*/  UIMAD.WIDE.U32 UR10, UR38, UR12, URZ ;  /* 0x0000000c260a72a5 */ /* 0x008fe4000f8e00ff */
[----:B------:R-:W-:Y:S02]  /*2580*/  UIMAD.WIDE.U32 UR8, UR37, UR15, URZ ;  /* 0x0000000f250872a5 */ /* 0x000fe4000f8e00ff */
[----:B----4-:R-:W-:Y:S02]  /*2590*/  UISETP.NE.AND UP2, UPT, UR16, 0x1, UPT ;  /* 0x000000011000788c */ /* 0x010fe4000bf45270 */
[----:B------:R-:W-:Y:S01]  /*25a0*/  UISETP.NE.AND UP0, UPT, UR14, 0x1, UPT ;  /* 0x000000010e00788c */ /* 0x000fe2000bf05270 */
[----:B------:R-:W-:-:S02]  /*25b0*/  UMOV UR6, UR11 ;  /* 0x0000000b00067c82 */ /* 0x000fc40008000000 */
[----:B------:R-:W-:Y:S01]  /*25c0*/  UMOV UR4, UR9 ;  /* 0x0000000900047c82 */ /* 0x000fe20008000000 */
[----:B------:R-:W-:Y:S02]  /*25d0*/  USHF.R.U32.HI UR6, URZ, UR13, UR6 ;  /* 0x0000000dff067299 */ /* 0x000fe40008011606 */
[----:B-1----:R-:W-:Y:S02]  /*25e0*/  USHF.R.U32.HI UR4, URZ, UR17, UR4 ;  /* 0x00000011ff047299 */ /* 0x002fe40008011604 */
[----:B------:R-:W-:Y:S02]  /*25f0*/  USEL UR6, UR38, UR6, !UP2 ;  /* 0x0000000626067287 */ /* 0x000fe4000d000000 */
[----:B------:R-:W-:-:S04]  /*2600*/  USEL UR4, UR37, UR4, !UP0 ;  /* 0x0000000425047287 */ /* 0x000fc8000c000000 */
[----:B------:R-:W-:Y:S02]  /*2610*/  UIADD3 UR8, UPT, UPT, UR6, -UR4, URZ ;  /* 0x8000000406087290 */ /* 0x000fe4000fffe0ff */
[----:B------:R-:W-:Y:S02]  /*2620*/  UIADD3 UR4, UPT, UPT, -UR6, UR4, URZ ;  /* 0x0000000406047290 */ /* 0x000fe4000fffe1ff */
[----:B------:R-:W-:Y:S02]  /*2630*/  UIMAD UR37, UR8, UR14, UR37 ;  /* 0x0000000e082572a4 */ /* 0x000fe4000f8e0225 */
[----:B------:R-:W-:-:S12]  /*2640*/  UIMAD UR38, UR4, UR16, UR38 ;  /* 0x00000010042672a4 */ /* 0x000fd8000f8e0226 */
.L_x_41:
[----:B------:R-:W-:Y:S01]  /*2650*/  VIADD R11, R11, 0x1 ;  /* 0x000000010b0b7836 */ /* 0x000fe20000000000 */
[----:B------:R-:W-:Y:S01]  /*2660*/  R2UR UR4, R87 ;  /* 0x00000000570472ca */ /* 0x000fe200000e0000 */
[----:B------:R-:W-:Y:S01]  /*2670*/  UIADD3 UR31, UPT, UPT, UR37, UR59, URZ ;  /* 0x0000003b251f7290 */ /* 0x000fe2000fffe0ff */
[----:B------:R-:W-:Y:S02]  /*2680*/  PLOP3.LUT P1, PT, PT, PT, PT, 0x80, 0x8 ;  /* 0x000000000008781c */ /* 0x000fe40003f2f070 */
[----:B------:R-:W-:-:S04]  /*2690*/  ISETP.NE.AND P0, PT, R11, 0x2, PT ;  /* 0x000000020b00780c */ /* 0x000fc80003f05270 */
[----:B------:R-:W-:Y:S02]  /*26a0*/  SEL R3, RZ, 0x1, P0 ;  /* 0x00000001ff037807 */ /* 0x000fe40000000000 */
[----:B------:R-:W-:Y:S02]  /*26b0*/  SEL R11, R11, RZ, P0 ;  /* 0x000000ff0b0b7207 */ /* 0x000fe40000000000 */
[----:B------:R-:W-:Y:S01]  /*26c0*/  LOP3.LUT R10, R10, R3, RZ, 0x3c, !PT ;  /* 0x000000030a0a7212 */ /* 0x000fe200078e3cff */
[----:B------:R-:W-:Y:S01]  /*26d0*/  UIADD3 UR30, UPT, UPT, UR38, UR4, URZ ;  /* 0x00000004261e7290 */ /* 0x000fe2000fffe0ff */
[----:B------:R-:W-:Y:S11]  /*26e0*/  BRA.U UP1, `(.L_x_42) ;  /* 0xfffffff101587547 */ /* 0x000ff6000b83ffff */
[----:B------:R-:W-:Y:S01]  /*26f0*/  UIADD3 UR7, UPT, UPT, UR7, 0x28, URZ ;  /* 0x0000002807077890 */ /* 0x000fe2000fffe0ff */
[----:B------:R-:W-:-:S03]  /*2700*/  SHF.L.U32 R3, R12, 0x1f, RZ ;  /* 0x0000001f0c037819 */ /* 0x000fc600000006ff */
[----:B------:R-:W-:-:S09]  /*2710*/  ULEA UR4, UR5, UR7, 0x3 ;  /* 0x0000000705047291 */ /* 0x000fd2000f8e18ff */
[----:B------:R-:W3:Y:S02]  /*2720*/  SYNCS.PHASECHK.TRANS64.TRYWAIT P0, [UR4], R3 ;  /* 0x00000003ff0075a7 */ /* 0x000ee40008001104 */
[----:B---3--:R-:W-:Y:S05]  /*2730*/  @!P0 BRA `(.L_x_43) ;  /* 0x00000070005c8947 */ /* 0x008fea0003800000 */
.L_x_138:
[----:B------:R-:W-:-:S04]  /*2740*/  UIADD3 UR4, UPT, UPT, UR5, 0x1, URZ ;  /* 0x0000000105047890 */ /* 0x000fc8000fffe0ff */
[----:B------:R-:W-:-:S04]  /*2750*/  UISETP.NE.AND UP0, UPT, UR4, 0x5, UPT ;  /* 0x000000050400788c */ /* 0x000fc8000bf05270 */
[----:B------:R-:W-:Y:S02]  /*2760*/  USEL UR6, URZ, 0x1, UP0 ;  /* 0x00000001ff067887 */ /* 0x000fe40008000000 */
[----:B------:R-:W-:-:S04]  /*2770*/  USEL UR4, UR4, URZ, UP0 ;  /* 0x000000ff04047287 */ /* 0x000fc80008000000 */
[----:B------:R-:W-:Y:S01]  /*2780*/  ULEA UR5, UR4, UR7, 0x3 ;  /* 0x0000000704057291 */ /* 0x000fe2000f8e18ff */
[----:B------:R-:W-:-:S04]  /*2790*/  LOP3.LUT R2, R12, UR6, RZ, 0x3c, !PT ;  /* 0x000000060c027c12 */ /* 0x000fc8000f8e3cff */
[----:B-1----:R-:W-:-:S04]  /*27a0*/  SHF.L.U32 R3, R2, 0x1f, RZ ;  /* 0x0000001f02037819 */ /* 0x002fc800000006ff */
[----:B------:R-:W1:Y:S02]  /*27b0*/  SYNCS.PHASECHK.TRANS64.TRYWAIT P0, [UR5], R3 ;  /* 0x00000003ff0075a7 */ /* 0x000e640008001105 */
[----:B-1----:R-:W-:Y:S05]  /*27c0*/  @!P0 BRA `(.L_x_44) ;  /* 0x0000007000508947 */ /* 0x002fea0003800000 */
.L_x_140:
        /* <DEDUP_REMOVED lines=9> */
.L_x_142:
        /* <DEDUP_REMOVED lines=9> */
.L_x_144:
[----:B------:R-:W-:-:S04]  /*28f0*/  UIADD3 UR4, UPT, UPT, UR4, 0x1, URZ ;  /* 0x0000000104047890 */ /* 0x000fc8000fffe0ff */
[----:B------:R-:W-:-:S04]  /*2900*/  UISETP.NE.AND UP0, UPT, UR4, 0x5, UPT ;  /* 0x000000050400788c */ /* 0x000fc8000bf05270 */
[----:B------:R-:W-:Y:S02]  /*2910*/  USEL UR5, URZ, 0x1, UP0 ;  /* 0x00000001ff057887 */ /* 0x000fe40008000000 */
[----:B------:R-:W-:-:S04]  /*2920*/  USEL UR4, UR4, URZ, UP0 ;  /* 0x000000ff04047287 */ /* 0x000fc80008000000 */
[----:B------:R-:W-:Y:S01]  /*2930*/  ULEA UR4, UR4, UR7, 0x3 ;  /* 0x0000000704047291 */ /* 0x000fe2000f8e18ff */
[----:B-1----:R-:W-:-:S04]  /*2940*/  LOP3.LUT R3, R2, UR5, RZ, 0x3c, !PT ;  /* 0x0000000502037c12 */ /* 0x002fc8000f8e3cff */
[----:B------:R-:W-:Y:S01]  /*2950*/  SHF.L.U32 R3, R3, 0x1f, RZ ;  /* 0x0000001f03037819 */ /* 0x000fe200000006ff */
[----:B------:R-:W-:-:S07]  /*2960*/  IMAD.U32 R0, RZ, RZ, UR4 ;  /* 0x00000004ff007e24 */ /* 0x000fce000f8e00ff */
.L_x_47:
[----:B-1----:R1:W3:Y:S02]  /*2970*/  SYNCS.PHASECHK.TRANS64.TRYWAIT P0, [R0+URZ], R3 ;  /* 0x00000003000075a7 */ /* 0x0022e400080011ff */
[----:B---3--:R-:W-:Y:S05]  /*2980*/  @!P0 NANOSLEEP.SYNCS 0x989680 ;  /* 0x009896800000895d */ /* 0x008fea0003900000 */
[----:B------:R-:W3:Y:S02]  /*2990*/  @!P0 SYNCS.PHASECHK.TRANS64 P0, [R0+URZ], R3 ;  /* 0x00000003000085a7 */ /* 0x000ee400080010ff */
[----:B--23--:R-:W-:Y:S05]  /*29a0*/  @P0 EXIT ;  /* 0x000000000000094d */ /* 0x00cfea0003800000 */
[----:B------:R-:W-:Y:S05]  /*29b0*/  BRA `(.L_x_47) ;  /* 0xfffffffc00ec7947 */ /* 0x000fea000383ffff */
.L_x_22:
[----:B------:R-:W2:Y:S02]  /*29c0*/  S2UR UR4, SR_CgaCtaId ;  /* 0x00000000000479c3 */ /* 0x000ea40000008800 */
[----:B--2---:R-:W-:-:S04]  /*29d0*/  UISETP.NE.AND UP0, UPT, UR4, URZ, UPT ;  /* 0x000000ff0400728c */ /* 0x004fc8000bf05270 */
[----:B------:R-:W-:-:S09]  /*29e0*/  UISETP.NE.OR UP0, UPT, UR18, 0x1, UP0 ;  /* 0x000000011200788c */ /* 0x000fd20008705670 */
[----:B------:R-:W-:Y:S05]  /*29f0*/  BRA.U UP0, `(.L_x_48) ;  /* 0x00000005004c7547 */ /* 0x000fea000b800000 */
[----:B------:R-:W2:Y:S01]  /*2a00*/  S2UR UR5, SR_CgaCtaId ;  /* 0x00000000000579c3 */ /* 0x000ea20000008800 */
[----:B------:R-:W-:Y:S01]  /*2a10*/  UMOV UR4, 0x400 ;  /* 0x0000040000047882 */ /* 0x000fe20000000000 */
[----:B------:R-:W-:Y:S01]  /*2a20*/  ISETP.GE.U32.AND P2, PT, R0, 0x2, PT ;  /* 0x000000020000780c */ /* 0x000fe20003f46070 */
[----:B------:R-:W-:Y:S01]  /*2a30*/  IMAD.MOV.U32 R12, RZ, RZ, 0x1 ;  /* 0x00000001ff0c7424 */ /* 0x000fe200078e00ff */
[----:B------:R-:W-:Y:S02]  /*2a40*/  CS2R R10, SRZ ;  /* 0x00000000000a7805 */ /* 0x000fe4000001ff00 */
[----:B------:R-:W-:Y:S01]  /*2a50*/  CS2R R8, SRZ ;  /* 0x0000000000087805 */ /* 0x000fe2000001ff00 */
[----:B--2---:R-:W-:-:S03]  /*2a60*/  ULEA UR6, UR5, UR4, 0x18 ;  /* 0x0000000405067291 */ /* 0x004fc6000f8ec0ff */
[----:B------:R-:W-:-:S09]  /*2a70*/  UMOV UR5, URZ ;  /* 0x000000ff00057c82 */ /* 0x000fd20008000000 */
.L_x_52:
[----:B------:R-:W-:Y:S02]  /*2a80*/  LEA R2, R8, UR6, 0x3 ;  /* 0x0000000608027c11 */ /* 0x000fe4000f8e18ff */
[----:B------:R-:W-:-:S03]  /*2a90*/  SHF.L.U32 R5, R9, 0x1f, RZ ;  /* 0x0000001f09057819 */ /* 0x000fc600000006ff */
[----:B------:R-:W-:Y:S01]  /*2aa0*/  VIADD R4, R2, 0x110 ;  /* 0x0000011002047836 */ /* 0x000fe20000000000 */
[----:B------:R-:W2:Y:S02]  /*2ab0*/  SYNCS.PHASECHK.TRANS64.TRYWAIT P0, [R2+URZ+0x100], R5 ;  /* 0x00010005020075a7 */ /* 0x000ea400080011ff */
[----:B--2---:R-:W-:Y:S05]  /*2ac0*/  @!P0 BRA `(.L_x_49) ;  /* 0x0000006c00d88947 */ /* 0x004fea0003800000 */
.L_x_145:
[----:B------:R-:W-:Y:S01]  /*2ad0*/  ULEA UR4, UR5, UR6, 0x3 ;  /* 0x0000000605047291 */ /* 0x000fe2000f8e18ff */
[----:B------:R-:W-:Y:S02]  /*2ae0*/  PRMT R4, RZ, 0x654, R4 ;  /* 0x00000654ff047816 */ /* 0x000fe40000000004 */
[----:B--2---:R-:W-:Y:S01]  /*2af0*/  SHF.L.U32 R5, R12, 0x1f, RZ ;  /* 0x0000001f0c057819 */ /* 0x004fe200000006ff */
[----:B------:R-:W-:Y:S01]  /*2b00*/  UIADD3 UR7, UPT, UPT, UR4, 0xa0, URZ ;  /* 0x000000a004077890 */ /* 0x000fe2000fffe0ff */
[----:B------:R2:W-:Y:S05]  /*2b10*/  SYNCS.ARRIVE.TRANS64.RED.A1T0 RZ, [R4+URZ], RZ ;  /* 0x000000ff04ff79a7 */ /* 0x0005ea00081004ff */
[----:B------:R-:W-:Y:S01]  /*2b20*/  IMAD.U32 R7, RZ, RZ, UR7 ;  /* 0x00000007ff077e24 */ /* 0x000fe2000f8e00ff */
[----:B------:R-:W3:Y:S04]  /*2b30*/  SYNCS.PHASECHK.TRANS64.TRYWAIT P0, [UR4+0xb0], R5 ;  /* 0x0000b005ff0075a7 */ /* 0x000ee80008001104 */
[----:B------:R-:W-:Y:S01]  /*2b40*/  PRMT R6, R0, 0x654, R7 ;  /* 0x0000065400067816 */ /* 0x000fe20000000007 */
[----:B--2---:R-:W-:Y:S01]  /*2b50*/  @!P2 IMAD.MOV.U32 R4, RZ, RZ, 0x10 ;  /* 0x00000010ff04a424 */ /* 0x004fe200078e00ff */
[----:B---3--:R-:W-:Y:S06]  /*2b60*/  @!P0 BRA `(.L_x_50) ;  /* 0x0000006c00c48947 */ /* 0x008fec0003800000 */
.L_x_147:
[----:B------:R-:W-:Y:S01]  /*2b70*/  ULEA UR8, UR5, UR6, 0x4 ;  /* 0x0000000605087291 */ /* 0x000fe2000f8e20ff */
[----:B------:R-:W-:Y:S01]  /*2b80*/  SEL R3, R6, R3, !P2 ;  /* 0x0000000306037207 */ /* 0x000fe20005000000 */
[----:B------:R-:W-:Y:S01]  /*2b90*/  UIADD3 UR9, UPT, UPT, UR4, 0xa0, URZ ;  /* 0x000000a004097890 */ /* 0x000fe2000fffe0ff */
[----:B--2---:R-:W-:Y:S01]  /*2ba0*/  LEA R2, R11, UR6, 0x3 ;  /* 0x000000060b027c11 */ /* 0x004fe2000f8e18ff */
[----:B------:R-:W-:Y:S01]  /*2bb0*/  UIADD3 UR8, UPT, UPT, UR8, 0x130, URZ ;  /* 0x0000013008087890 */ /* 0x000fe2000fffe0ff */
[----:B------:R-:W-:Y:S01]  /*2bc0*/  SHF.L.U32 R5, R10, 0x1f, RZ ;  /* 0x0000001f0a057819 */ /* 0x000fe200000006ff */
[----:B------:R2:W-:Y:S01]  /*2bd0*/  @!P2 SYNCS.ARRIVE.TRANS64.RED RZ, [R3+URZ], R4 ;  /* 0x0000000403ffa9a7 */ /* 0x0005e200080004ff */
[----:B------:R-:W-:Y:S01]  /*2be0*/  UIADD3 UR4, UPT, UPT, UR5, 0x1, URZ ;  /* 0x0000000105047890 */ /* 0x000fe2000fffe0ff */
[----:B------:R-:W-:-:S03]  /*2bf0*/  VIADD R8, R8, 0x1 ;  /* 0x0000000108087836 */ /* 0x000fc60000000000 */
[----:B------:R-:W-:Y:S02]  /*2c00*/  UISETP.NE.AND UP0, UPT, UR4, 0x2, UPT ;  /* 0x000000020400788c */ /* 0x000fe4000bf05270 */
[----:B------:R-:W-:Y:S06]  /*2c10*/  UGETNEXTWORKID.BROADCAST [UR8], [UR9] ;  /* 0x00000000080073ca */ /* 0x000fec0008000100 */
[----:B------:R-:W-:Y:S01]  /*2c20*/  USEL UR7, URZ, 0x1, UP0 ;  /* 0x00000001ff077887 */ /* 0x000fe20008000000 */
[----:B------:R-:W-:Y:S01]  /*2c30*/  ISETP.NE.AND P0, PT, R8, 0x2, PT ;  /* 0x000000020800780c */ /* 0x000fe20003f05270 */
[----:B------:R-:W-:Y:S01]  /*2c40*/  USEL UR5, UR4, URZ, UP0 ;  /* 0x000000ff04057287 */ /* 0x000fe20008000000 */
[----:B------:R-:W3:Y:S03]  /*2c50*/  SYNCS.PHASECHK.TRANS64.TRYWAIT P1, [R2+URZ+0xa0], R5 ;  /* 0x0000a005020075a7 */ /* 0x000ee600080211ff */
[----:B------:R-:W-:Y:S01]  /*2c60*/  LOP3.LUT R12, R12, UR7, RZ, 0x3c, !PT ;  /* 0x000000070c0c7c12 */ /* 0x000fe2000f8e3cff */
[----:B--23--:R-:W-:Y:S07]  /*2c70*/  @!P1 BRA `(.L_x_51) ;  /* 0x0000006c00989947 */ /* 0x00cfee0003800000 */
.L_x_148:
[C---:B------:R-:W-:Y:S01]  /*2c80*/  LEA R4, R11.reuse, UR6, 0x4 ;  /* 0x000000060b047c11 */ /* 0x040fe2000f8e20ff */
[----:B--2---:R-:W-:Y:S01]  /*2c90*/  VIADD R2, R2, 0xb0 ;  /* 0x000000b002027836 */ /* 0x004fe20000000000 */
[----:B------:R-:W-:Y:S01]  /*2ca0*/  SEL R8, R8, RZ, P0 ;  /* 0x000000ff08087207 */ /* 0x000fe20000000000 */
[----:B------:R-:W-:-:S03]  /*2cb0*/  VIADD R11, R11, 0x1 ;  /* 0x000000010b0b7836 */ /* 0x000fc60000000000 */
[----:B------:R-:W2:Y:S01]  /*2cc0*/  LDS.128 R4, [R4+0x130] ;  /* 0x0001300004047984 */ /* 0x000ea20000000c00 */
[----:B------:R-:W-:Y:S02]  /*2cd0*/  PRMT R2, RZ, 0x654, R2 ;  /* 0x00000654ff027816 */ /* 0x000fe40000000002 */
[C---:B------:R-:W-:Y:S01]  /*2ce0*/  ISETP.NE.AND P1, PT, R11.reuse, 0x2, PT ;  /* 0x000000020b00780c */ /* 0x040fe20003f25270 */
[----:B------:R-:W-:Y:S01]  /*2cf0*/  @!PT LDS RZ, [RZ] ;  /* 0x00000000fffff984 */ /* 0x000fe20000000800 */
[----:B------:R-:W-:Y:S01]  /*2d00*/  @!PT LDS RZ, [RZ] ;  /* 0x00000000fffff984 */ /* 0x000fe20000000800 */
[----:B------:R-:W-:Y:S01]  /*2d10*/  @!PT LDS RZ, [RZ] ;  /* 0x00000000fffff984 */ /* 0x000fe20000000800 */
[----:B------:R-:W-:Y:S01]  /*2d20*/  @!PT LDS RZ, [RZ] ;  /* 0x00000000fffff984 */ /* 0x000fe20000000800 */
[----:B------:R3:W-:Y:S06]  /*2d30*/  MEMBAR.ALL.CTA ;  /* 0x0000000000007992 */ /* 0x0007ec0000008000 */
[----:B---3--:R-:W3:Y:S01]  /*2d40*/  FENCE.VIEW.ASYNC.S ;  /* 0x00000000000073c6 */ /* 0x008ee20000000000 */
[----:B------:R-:W-:Y:S01]  /*2d50*/  SEL R11, R11, RZ, P1 ;  /* 0x000000ff0b0b7207 */ /* 0x000fe20000800000 */
[----:B---3--:R3:W-:Y:S01]  /*2d60*/  SYNCS.ARRIVE.TRANS64.RED.A1T0 RZ, [R2+URZ], RZ ;  /* 0x000000ff02ff79a7 */ /* 0x0087e200081004ff */
[----:B--2---:R-:W-:-:S02]  /*2d70*/  LOP3.LUT P3, RZ, R6, 0x1, RZ, 0xc0, !PT ;  /* 0x0000000106ff7812 */ /* 0x004fc4000786c0ff */
[----:B------:R-:W-:-:S04]  /*2d80*/  SEL R5, RZ, 0x1, P1 ;  /* 0x00000001ff057807 */ /* 0x000fc80000800000 */
[----:B------:R-:W-:Y:S02]  /*2d90*/  LOP3.LUT R10, R10, R5, RZ, 0x3c, !PT ;  /* 0x000000050a0a7212 */ /* 0x000fe400078e3cff */
[----:B---3--:R-:W-:-:S04]  /*2da0*/  SEL R2, RZ, 0x1, P0 ;  /* 0x00000001ff027807 */ /* 0x008fc80000000000 */
[----:B------:R-:W-:Y:S01]  /*2db0*/  LOP3.LUT R9, R9, R2, RZ, 0x3c, !PT ;  /* 0x0000000209097212 */ /* 0x000fe200078e3cff */
[----:B------:R-:W-:Y:S06]  /*2dc0*/  @P3 BRA `(.L_x_52) ;  /* 0xfffffffc002c3947 */ /* 0x000fec000383ffff */
[----:B------:R-:W-:Y:S01]  /*2dd0*/  ULEA UR4, UR5, UR6, 0x3 ;  /* 0x0000000605047291 */ /* 0x000fe2000f8e18ff */
[----:B------:R-:W-:-:S08]  /*2de0*/  SHF.L.U32 R3, R12, 0x1f, RZ ;  /* 0x0000001f0c037819 */ /* 0x000fd000000006ff */
[----:B------:R-:W2:Y:S02]  /*2df0*/  SYNCS.PHASECHK.TRANS64 P0, [UR4+0xb0], R3 ;  /* 0x0000b003ff0075a7 */ /* 0x000ea40008001004 */
[----:B--2---:R-:W-:Y:S05]  /*2e00*/  @P0 BRA `(.L_x_53) ;  /* 0x0000000000080947 */ /* 0x004fea0003800000 */
[----:B------:R-:W2:Y:S02]  /*2e10*/  SYNCS.PHASECHK.TRANS64.TRYWAIT P0, [UR4+0xb0], R3 ;  /* 0x0000b003ff0075a7 */ /* 0x000ea40008001104 */
[----:B--2---:R-:W-:Y:S05]  /*2e20*/  @!P0 BRA `(.L_x_54) ;  /* 0x0000006c00408947 */ /* 0x004fea0003800000 */
.L_x_53:
[----:B------:R-:W-:-:S04]  /*2e30*/  UIADD3 UR7, UPT, UPT, UR5, 0x1, URZ ;  /* 0x0000000105077890 */ /* 0x000fc8000fffe0ff */
[----:B------:R-:W-:-:S04]  /*2e40*/  UISETP.NE.AND UP0, UPT, UR7, 0x2, UPT ;  /* 0x000000020700788c */ /* 0x000fc8000bf05270 */
[----:B------:R-:W-:Y:S02]  /*2e50*/  USEL UR8, URZ, 0x1, UP0 ;  /* 0x00000001ff087887 */ /* 0x000fe40008000000 */
[----:B------:R-:W-:-:S04]  /*2e60*/  USEL UR7, UR7, URZ, UP0 ;  /* 0x000000ff07077287 */ /* 0x000fc80008000000 */
[----:B------:R-:W-:Y:S01]  /*2e70*/  ULEA UR7, UR7, UR6, 0x3 ;  /* 0x0000000607077291 */ /* 0x000fe2000f8e18ff */
[----:B--2---:R-:W-:-:S04]  /*2e80*/  LOP3.LUT R3, R12, UR8, RZ, 0x3c, !PT ;  /* 0x000000080c037c12 */ /* 0x004fc8000f8e3cff */
[----:B------:R-:W-:-:S04]  /*2e90*/  SHF.L.U32 R0, R3, 0x1f, RZ ;  /* 0x0000001f03007819 */ /* 0x000fc800000006ff */
[----:B------:R-:W2:Y:S02]  /*2ea0*/  SYNCS.PHASECHK.TRANS64 P0, [UR7+0xb0], R0 ;  /* 0x0000b000ff0075a7 */ /* 0x000ea40008001007 */
[----:B-12---:R-:W-:Y:S05]  /*2eb0*/  @P0 EXIT ;  /* 0x000000000000094d */ /* 0x006fea0003800000 */
[----:B------:R-:W-:Y:S02]  /*2ec0*/  SHF.L.U32 R3, R3, 0x1f, RZ ;  /* 0x0000001f03037819 */ /* 0x000fe400000006ff */
[----:B------:R-:W-:-:S07]  /*2ed0*/  MOV R0, UR7 ;  /* 0x0000000700007c02 */ /* 0x000fce0008000f00 */
.L_x_55:
[----:B-1----:R1:W2:Y:S02]  /*2ee0*/  SYNCS.PHASECHK.TRANS64.TRYWAIT P0, [R0+URZ+0xb0], R3 ;  /* 0x0000b003000075a7 */ /* 0x0022a400080011ff */
[----:B--2---:R-:W-:Y:S05]  /*2ef0*/  @!P0 NANOSLEEP.SYNCS 0x989680 ;  /* 0x009896800000895d */ /* 0x004fea0003900000 */
[----:B------:R-:W2:Y:S02]  /*2f00*/  @!P0 SYNCS.PHASECHK.TRANS64 P0, [R0+URZ+0xb0], R3 ;  /* 0x0000b003000085a7 */ /* 0x000ea400080010ff */
[----:B--2---:R-:W-:Y:S05]  /*2f10*/  @P0 EXIT ;  /* 0x000000000000094d */ /* 0x004fea0003800000 */
[----:B------:R-:W-:Y:S05]  /*2f20*/  BRA `(.L_x_55) ;  /* 0xfffffffc00ec7947 */ /* 0x000fea000383ffff */
.L_x_48:
[----:B------:R-:W-:Y:S05]  /*2f30*/  BRA.U UP4, `(.L_x_56) ;  /* 0x0000000d04a07547 */ /* 0x000fea000b800000 */
[----:B------:R-:W2:Y:S01]  /*2f40*/  S2UR UR7, SR_CgaCtaId ;  /* 0x00000000000779c3 */ /* 0x000ea20000008800 */
[----:B------:R-:W-:Y:S01]  /*2f50*/  UMOV UR4, 0x40 ;  /* 0x0000004000047882 */ /* 0x000fe20000000000 */
[----:B------:R-:W-:Y:S01]  /*2f60*/  NOP ;  /* 0x0000000000007918 */ /* 0x000fe20000000000 */
[----:B------:R-:W-:Y:S01]  /*2f70*/  UMOV UR6, 0x400 ;  /* 0x0000040000067882 */ /* 0x000fe20000000000 */
[----:B--2---:R-:W-:Y:S02]  /*2f80*/  ULEA UR5, UR7, UR4, 0x18 ;  /* 0x0000000407057291 */ /* 0x004fe4000f8ec0ff */
[----:B------:R-:W-:-:S07]  /*2f90*/  ULEA UR6, UR7, UR6, 0x18 ;  /* 0x0000000607067291 */ /* 0x000fce000f8ec0ff */
[----:B------:R-:W2:Y:S02]  /*2fa0*/  LDS.U8 R0, [UR5+0x1c] ;  /* 0x00001c05ff007984 */ /* 0x000ea40008000000 */
[----:B--2---:R-:W-:-:S13]  /*2fb0*/  ISETP.NE.AND P0, PT, R0, RZ, PT ;  /* 0x000000ff0000720c */ /* 0x004fda0003f05270 */
[----:B------:R-:W-:Y:S05]  /*2fc0*/  @P0 BRA `(.L_x_57) ;  /* 0x0000000000580947 */ /* 0x000fea0003800000 */
[----:B------:R-:W-:-:S13]  /*2fd0*/  ELECT P0, URZ, PT ;  /* 0x0000000000ff782f */ /* 0x000fda0003800000 */
[----:B------:R-:W-:Y:S05]  /*2fe0*/  @!P0 BRA `(.L_x_58) ;  /* 0x0000000000608947 */ /* 0x000fea0003800000 */
[----:B------:R-:W-:Y:S01]  /*2ff0*/  UMOV UR4, 0x10 ;  /* 0x0000001000047882 */ /* 0x000fe20000000000 */
[----:B------:R-:W-:Y:S01]  /*3000*/  HFMA2 R0, -RZ, RZ, 0, 5.9604644775390625e-08 ;  /* 0x00000001ff007431 */ /* 0x000fe200000001ff */
[----:B------:R-:W-:-:S03]  /*3010*/  MOV R3, 0xffff ;  /* 0x0000ffff00037802 */ /* 0x000fc60000000f00 */
[----:B------:R-:W-:Y:S04]  /*3020*/  DEPBAR.LE SB2, 0x36 ;  /* 0x0000ad800000791a */ /* 0x000fe80000000000 */
[----:B------:R-:W2:Y:S02]  /*3030*/  UTCATOMSWS.FIND_AND_SET.ALIGN UP0, UR4, UR4 ;  /* 0x00000004000475e3 */ /* 0x000ea40008000800 */
[----:B--2---:R-:W-:Y:S01]  /*3040*/  MOV R4, UR4 ;  /* 0x0000000400047c02 */ /* 0x004fe20008000f00 */
[----:B------:R-:W-:Y:S06]  /*3050*/  BRA.U UP0, `(.L_x_59) ;  /* 0x0000000100187547 */ /* 0x000fec000b800000 */
.L_x_60:
[----:B------:R-:W-:Y:S05]  /*3060*/  NANOSLEEP 0x64 ;  /* 0x000000640000795d */ /* 0x000fea0003800000 */
[----:B------:R-:W-:-:S05]  /*3070*/  UMOV UR4, 0x10 ;  /* 0x0000001000047882 */ /* 0x000fca0000000000 */
[----:B------:R-:W-:Y:S04]  /*3080*/  DEPBAR.LE SB2, 0x36 ;  /* 0x0000ad800000791a */ /* 0x000fe80000000000 */
[----:B------:R-:W2:Y:S02]  /*3090*/  UTCATOMSWS.FIND_AND_SET.ALIGN UP0, UR4, UR4 ;  /* 0x00000004000475e3 */ /* 0x000ea40008000800 */
[----:B--2---:R-:W-:Y:S01]  /*30a0*/  MOV R4, UR4 ;  /* 0x0000000400047c02 */ /* 0x004fe20008000f00 */
[----:B------:R-:W-:Y:S05]  /*30b0*/  BRA.U !UP0, `(.L_x_60) ;  /* 0xfffffffd08e87547 */ /* 0x000fea000b83ffff */
.L_x_59:
[-C--:B------:R-:W-:Y:S02]  /*30c0*/  SHF.L.U32 R3, R3, R4.reuse, RZ ;  /* 0x0000000403037219 */ /* 0x080fe400000006ff */
[----:B------:R-:W-:Y:S01]  /*30d0*/  SHF.L.U32 R0, R0, R4, RZ ;  /* 0x0000000400007219 */ /* 0x000fe200000006ff */
[----:B------:R-:W-:Y:S02]  /*30e0*/  IMAD.SHL.U32 R4, R4, 0x20, RZ ;  /* 0x0000002004047824 */ /* 0x000fe400078e00ff */
[----:B------:R2:W-:Y:S04]  /*30f0*/  ATOMS.OR RZ, [UR5+0x14], R3 ;  /* 0x00001403ffff798c */ /* 0x0005e8000b000005 */
[----:B------:R2:W-:Y:S04]  /*3100*/  ATOMS.OR RZ, [UR5+0x18], R0 ;  /* 0x00001800ffff798c */ /* 0x0005e8000b000005 */
[----:B------:R2:W-:Y:S01]  /*3110*/  STS [UR6+0x150], R4 ;  /* 0x00015004ff007988 */ /* 0x0005e20008000806 */
[----:B------:R-:W-:Y:S05]  /*3120*/  BRA `(.L_x_58) ;  /* 0x0000000000107947 */ /* 0x000fea0003800000 */
.L_x_57:
[----:B------:R-:W-:Y:S02]  /*3130*/  MOV R0, 0xffffffff ;  /* 0xffffffff00007802 */ /* 0x000fe40000000f00 */
[----:B------:R-:W-:-:S03]  /*3140*/  MOV R4, 0x3170 ;  /* 0x0000317000047802 */ /* 0x000fc60000000f00 */
[----:B------:R2:W-:Y:S04]  /*3150*/  STS [UR6+0x150], R0 ;  /* 0x00015000ff007988 */ /* 0x0005e80008000806 */
[----:B-12--5:R-:W-:Y:S05]  /*3160*/  CALL.REL.NOINC `($__internal_1_$__cuda_sm10x_tcgen05_guardrail_trap_phase_invalid_during_alloc) ;  /* 0x0000007000847944 */ /* 0x026fea0003c00000 */
.L_x_58:
[----:B------:R-:W-:Y:S05]  /*3170*/  WARPSYNC.ALL ;  /* 0x0000000000007948 */ /* 0x000fea0003800000 */
[----:B------:R-:W3:Y:S01]  /*3180*/  S2UR UR4, SR_CgaCtaId ;  /* 0x00000000000479c3 */ /* 0x000ee20000008800 */
[----:B------:R-:W-:Y:S01]  /*3190*/  UMOV UR17, 0x400 ;  /* 0x0000040000117882 */ /* 0x000fe20000000000 */
[----:B------:R-:W-:-:S06]  /*31a0*/  NOP ;  /* 0x0000000000007918 */ /* 0x000fcc0000000000 */
[----:B------:R-:W-:Y:S06]  /*31b0*/  BAR.ARV 0x6, 0xa0 ;  /* 0x0182800000007b1d */ /* 0x000fec0000002000 */
[----:B------:R-:W4:Y:S01]  /*31c0*/  LDCU UR5, c[0x0][0x38c] ;  /* 0x00007180ff0577ac */ /* 0x000f220008000800 */
[----:B------:R-:W-:Y:S01]  /*31d0*/  LOP3.LUT R2, R2, 0xffff, RZ, 0xc0, !PT ;  /* 0x0000ffff02027812 */ /* 0x000fe200078ec0ff */
[----:B------:R-:W-:Y:S01]  /*31e0*/  IMAD.MOV.U32 R11, RZ, RZ, 0x1 ;  /* 0x00000001ff0b7424 */ /* 0x000fe200078e00ff */
[----:B------:R-:W-:Y:S01]  /*31f0*/  CS2R R8, SRZ ;  /* 0x0000000000087805 */ /* 0x000fe2000001ff00 */
[----:B------:R-:W1:Y:S01]  /*3200*/  LDCU UR8, c[0x0][0x38c] ;  /* 0x00007180ff0877ac */ /* 0x000e620008000800 */
[----:B------:R-:W-:Y:S01]  /*3210*/  R2UR UR19, R2 ;  /* 0x00000000021372ca */ /* 0x000fe200000e0000 */
[----:B------:R-:W-:Y:S01]  /*3220*/  IMAD.MOV.U32 R10, RZ, RZ, RZ ;  /* 0x000000ffff0a7224 */ /* 0x000fe200078e00ff */
[----:B------:R-:W-:Y:S01]  /*3230*/  UMOV UR22, URZ ;  /* 0x000000ff00167c82 */ /* 0x000fe20008000000 */
[----:B------:R-:W-:Y:S01]  /*3240*/  UMOV UR14, URZ ;  /* 0x000000ff000e7c82 */ /* 0x000fe20008000000 */
[----:B---3--:R-:W-:Y:S01]  /*3250*/  ULEA UR17, UR4, UR17, 0x18 ;  /* 0x0000001104117291 */ /* 0x008fe2000f8ec0ff */
[----:B------:R-:W-:Y:S01]  /*3260*/  UMOV UR26, 0x0 ;  /* 0x00000000001a7882 */ /* 0x000fe20000000000 */
[----:B------:R-:W-:-:S02]  /*3270*/  UMOV UR27, 0x4400010 ;  /* 0x04400010001b7882 */ /* 0x000fc40000000000 */
[----:B------:R-:W-:Y:S02]  /*3280*/  UIADD3 UR6, UPT, UPT, UR17, 0x6400, URZ ;  /* 0x0000640011067890 */ /* 0x000fe4000fffe0ff */
[----:B------:R-:W-:Y:S02]  /*3290*/  UIADD3 UR7, UPT, UPT, UR17, 0xb400, URZ ;  /* 0x0000b40011077890 */ /* 0x000fe4000fffe0ff */
[----:B----4-:R-:W-:Y:S01]  /*32a0*/  UIADD3 UR5, UPT, UPT, UR5, 0x3f, URZ ;  /* 0x0000003f05057890 */ /* 0x010fe2000fffe0ff */
[----:B--2---:R-:W2:Y:S01]  /*32b0*/  LDS R0, [UR17+0x150] ;  /* 0x00015011ff007984 */ /* 0x004ea20008000800 */
[----:B------:R-:W-:Y:S02]  /*32c0*/  USHF.R.U32.HI UR6, URZ, 0x4, UR6 ;  /* 0x00000004ff067899 */ /* 0x000fe40008011606 */
[----:B------:R-:W-:Y:S02]  /*32d0*/  USHF.R.S32.HI UR4, URZ, 0x1f, UR5 ;  /* 0x0000001fff047899 */ /* 0x000fe40008011405 */
[----:B------:R-:W-:-:S02]  /*32e0*/  ULOP3.LUT UR6, UR6, 0x3fff, URZ, 0xc0, !UPT ;  /* 0x00003fff06067892 */ /* 0x000fc4000f8ec0ff */
[----:B------:R-:W-:Y:S02]  /*32f0*/  ULEA.HI UR4, UR4, UR5, URZ, 0x6 ;  /* 0x0000000504047291 */ /* 0x000fe4000f8f30ff */
[----:B------:R-:W-:Y:S02]  /*3300*/  USHF.R.U32.HI UR5, URZ, 0x4, UR7 ;  /* 0x00000004ff057899 */ /* 0x000fe40008011607 */
[----:B------:R-:W-:Y:S02]  /*3310*/  USHF.R.S32.HI UR28, URZ, 0x6, UR4 ;  /* 0x00000006ff1c7899 */ /* 0x000fe40008011404 */
[----:B------:R-:W-:Y:S02]  /*3320*/  ULOP3.LUT UR5, UR5, 0x3fff, URZ, 0xc0, !UPT ;  /* 0x00003fff05057892 */ /* 0x000fe4000f8ec0ff */
[----:B------:R-:W-:Y:S02]  /*3330*/  UISETP.LT.AND UP0, UPT, UR28, 0x1, UPT ;  /* 0x000000011c00788c */ /* 0x000fe4000bf01270 */
[----:B------:R-:W-:-:S02]  /*3340*/  ULOP3.LUT UR20, UR6, 0x10000, URZ, 0xfc, !UPT ;  /* 0x0001000006147892 */ /* 0x000fc4000f8efcff */
[----:B------:R-:W-:Y:S02]  /*3350*/  USEL UR29, UR28, 0x1, !UP0 ;  /* 0x000000011c1d7887 */ /* 0x000fe4000c000000 */
[----:B------:R-:W-:Y:S02]  /*3360*/  ULOP3.LUT UR21, UR5, 0x10000, URZ, 0xfc, !UPT ;  /* 0x0001000005157892 */ /* 0x000fe4000f8efcff */
[----:B------:R-:W-:Y:S02]  /*3370*/  UIADD3 UR29, UPT, UPT, -UR29, URZ, URZ ;  /* 0x000000ff1d1d7290 */ /* 0x000fe4000fffe1ff */
[----:B-1----:R-:W-:Y:S01]  /*3380*/  UISETP.GE.AND UP4, UPT, UR8, 0x1, UPT ;  /* 0x000000010800788c */ /* 0x002fe2000bf86270 */
[----:B------:R-:W-:Y:S01]  /*3390*/  UMOV UR24, 0x0 ;  /* 0x0000000000187882 */ /* 0x000fe20000000000 */
[----:B------:R-:W-:Y:S01]  /*33a0*/  UMOV UR25, 0x4400010 ;  /* 0x0440001000197882 */ /* 0x000fe20000000000 */
[----:B--2---:R-:W-:-:S15]  /*33b0*/  R2UR UR30, R0 ;  /* 0x00000000001e72ca */ /* 0x004fde00000e0000 */
.L_x_67:
[----:B------:R-:W-:Y:S02]  /*33c0*/  LEA R0, R10, UR17, 0x3 ;  /* 0x000000110a007c11 */ /* 0x000fe4000f8e18ff */
[----:B------:R-:W-:Y:S02]  /*33d0*/  SHF.L.U32 R5, R9, 0x1f, RZ ;  /* 0x0000001f09057819 */ /* 0x000fe400000006ff */
[----:B------:R-:W-:Y:S01]  /*33e0*/  PLOP3.LUT P0, PT, PT, PT, UP4, 0x80, 0x8 ;  /* 0x000000000008781c */ /* 0x000fe20003f0f048 */
[----:B------:R-:W-:Y:S01]  /*33f0*/  VIADD R3, R0, 0xb0 ;  /* 0x000000b000037836 */ /* 0x000fe20000000000 */
[----:B-1----:R-:W1:Y:S02]  /*3400*/  SYNCS.PHASECHK.TRANS64.TRYWAIT P1, [R0+URZ+0xa0], R5 ;  /* 0x0000a005000075a7 */ /* 0x002e6400080211ff */
[----:B-1-3--:R-:W-:Y:S09]  /*3410*/  @!P1 BRA `(.L_x_61) ;  /* 0x0000006400dc9947 */ /* 0x00aff20003800000 */
.L_x_150:
[----:B------:R-:W-:Y:S01]  /*3420*/  LEA R4, R10, UR17, 0x4 ;  /* 0x000000110a047c11 */ /* 0x000fe2000f8e20ff */
[----:B------:R-:W-:Y:S01]  /*3430*/  @UP4 ULEA UR4, UR14, UR17, 0x3 ;  /* 0x000000110e044291 */ /* 0x000fe2000f8e18ff */
[----:B------:R-:W-:Y:S01]  /*3440*/  PLOP3.LUT P2, PT, PT, PT, PT, 0x80, 0x8 ;  /* 0x000000000008781c */ /* 0x000fe20003f4f070 */
[----:B------:R-:W-:Y:S01]  /*3450*/  ULEA UR23, UR22, UR17, 0x3 ;  /* 0x0000001116177291 */ /* 0x000fe2000f8e18ff */
[----:B------:R-:W-:Y:S02]  /*3460*/  PRMT R3, RZ, 0x654, R3 ;  /* 0x00000654ff037816 */ /* 0x000fe40000000003 */
[----:B-1----:R-:W1:Y:S01]  /*3470*/  LDS.128 R4, [R4+0x130] ;  /* 0x0001300004047984 */ /* 0x002e620000000c00 */
[----:B------:R-:W-:Y:S02]  /*3480*/  @P0 SHF.L.U32 R2, R8, 0x1f, RZ ;  /* 0x0000001f08020819 */ /* 0x000fe400000006ff */
[----:B------:R-:W-:Y:S01]  /*3490*/  SHF.L.U32 R0, R11, 0x1f, RZ ;  /* 0x0000001f0b007819 */ /* 0x000fe200000006ff */
[----:B------:R-:W-:Y:S01]  /*34a0*/  @!PT LDS RZ, [RZ] ;  /* 0x00000000fffff984 */ /* 0x000fe20000000800 */
[----:B------:R-:W-:Y:S01]  /*34b0*/  @!PT LDS RZ, [RZ] ;  /* 0x00000000fffff984 */ /* 0x000fe20000000800 */
[----:B------:R-:W-:Y:S01]  /*34c0*/  @!PT LDS RZ, [RZ] ;  /* 0x00000000fffff984 */ /* 0x000fe20000000800 */
[----:B------:R-:W-:Y:S01]  /*34d0*/  @!PT LDS RZ, [RZ] ;  /* 0x00000000fffff984 */ /* 0x000fe20000000800 */
[----:B------:R2:W-:Y:S06]  /*34e0*/  MEMBAR.ALL.CTA ;  /* 0x0000000000007992 */ /* 0x0005ec0000008000 */
[----:B--2---:R-:W2:Y:S02]  /*34f0*/  FENCE.VIEW.ASYNC.S ;  /* 0x00000000000073c6 */ /* 0x004ea40000000000 */
[----:B--2---:R2:W-:Y:S01]  /*3500*/  SYNCS.ARRIVE.TRANS64.RED.A1T0 RZ, [R3+URZ], RZ ;  /* 0x000000ff03ff79a7 */ /* 0x0045e200081004ff */
[----:B------:R2:W3:Y:S01]  /*3510*/  @P0 SYNCS.PHASECHK.TRANS64.TRYWAIT P2, [UR4], R2 ;  /* 0x00000002ff0005a7 */ /* 0x0004e20008041104 */
[----:B------:R-:W-:Y:S01]  /*3520*/  ULEA.HI UR4, UR22, UR22, URZ, 0x1 ;  /* 0x0000001616047291 */ /* 0x000fe2000f8f08ff */
[----:B-1----:R-:W-:-:S03]  /*3530*/  LOP3.LUT P1, RZ, R6, 0x1, RZ, 0xc0, !PT ;  /* 0x0000000106ff7812 */ /* 0x002fc6000782c0ff */
[----:B------:R-:W-:Y:S02]  /*3540*/  USHF.L.U32 UR18, UR4, 0x7, URZ ;  /* 0x0000000704127899 */ /* 0x000fe400080006ff */
[----:B------:R-:W-:Y:S02]  /*3550*/  ULOP3.LUT UR4, UR4, 0xffe, URZ, 0xc0, !UPT ;  /* 0x00000ffe04047892 */ /* 0x000fe4000f8ec0ff */
[----:B------:R-:W-:Y:S02]  /*3560*/  ULOP3.LUT UR18, UR18, 0xffffff00, URZ, 0xc0, !UPT ;  /* 0xffffff0012127892 */ /* 0x000fe4000f8ec0ff */
[----:B------:R-:W-:Y:S02]  /*3570*/  UIADD3 UR4, UPT, UPT, -UR4, UR22, URZ ;  /* 0x0000001604047290 */ /* 0x000fe4000fffe1ff */
[----:B------:R-:W-:Y:S01]  /*3580*/  UIADD3 UR18, UPT, UPT, UR30, UR18, URZ ;  /* 0x000000121e127290 */ /* 0x000fe2000fffe0ff */
[----:B------:R-:W1:Y:S03]  /*3590*/  SYNCS.PHASECHK.TRANS64.TRYWAIT P0, [UR23+0xe0], R0 ;  /* 0x0000e000ff0075a7 */ /* 0x000e660008001117 */
[----:B------:R-:W-:Y:S01]  /*35a0*/  ULEA UR18, UR4, UR18, 0x14 ;  /* 0x0000001204127291 */ /* 0x000fe2000f8ea0ff */
[----:B-123--:R-:W-:Y:S11]  /*35b0*/  @!P0 BRA `(.L_x_62) ;  /* 0x0000006400888947 */ /* 0x00eff60003800000 */
.L_x_152:
[----:B------:R-:W-:Y:S01]  /*35c0*/  IADD3 R10, PT, PT, R10, 0x1, RZ ;  /* 0x000000010a0a7810 */ /* 0x000fe20007ffe0ff */
[----:B------:R-:W-:Y:S06]  /*35d0*/  BRA.U !UP4, `(.L_x_63) ;  /* 0x000000010c987547 */ /* 0x000fec000b800000 */
[----:B------:R-:W-:Y:S01]  /*35e0*/  UPLOP3.LUT UP2, UPT, UPT, UPT, UPT, 0x40, 0x4 ;  /* 0x000000000004789c */ /* 0x000fe20003f4e870 */
[----:B------:R-:W-:Y:S01]  /*35f0*/  UMOV UR16, UR29 ;  /* 0x0000001d00107c82 */ /* 0x000fe20008000000 */
[----:B------:R-:W-:Y:S01]  /*3600*/  UMOV UR15, UR28 ;  /* 0x0000001c000f7c82 */ /* 0x000fe20008000000 */
[----:B------:R-:W-:-:S08]  /*3610*/  UMOV UR6, UR14 ;  /* 0x0000000e00067c82 */ /* 0x000fd00008000000 */
.L_x_66:
[----:B------:R-:W-:Y:S02]  /*3620*/  UIADD3 UR16, UPT, UPT, UR16, 0x1, URZ ;  /* 0x0000000110107890 */ /* 0x000fe4000fffe0ff */
[----:B--2---:R-:W-:Y:S02]  /*3630*/  ULEA UR5, UR6, UR17, 0x3 ;  /* 0x0000001106057291 */ /* 0x004fe4000f8e18ff */
[----:B------:R-:W-:Y:S01]  /*3640*/  UISETP.NE.AND UP3, UPT, UR16, URZ, UPT ;  /* 0x000000ff1000728c */ /* 0x000fe2000bf65270 */
[----:B---3--:R-:W-:Y:S10]  /*3650*/  @P2 BRA `(.L_x_64) ;  /* 0x00000000000c2947 */ /* 0x008ff40003800000 */
[----:B-1----:R-:W-:Y:S04]  /*3660*/  SHF.L.U32 R3, R8, 0x1f, RZ ;  /* 0x0000001f08037819 */ /* 0x002fe800000006ff */
[----:B------:R-:W1:Y:S02]  /*3670*/  SYNCS.PHASECHK.TRANS64.TRYWAIT P0, [UR5], R3 ;  /* 0x00000003ff0075a7 */ /* 0x000e640008001105 */
[----:B-1----:R-:W-:Y:S05]  /*3680*/  @!P0 BRA `(.L_x_65) ;  /* 0x00000064006c8947 */ /* 0x002fea0003800000 */
.L_x_64:
[----:B------:R-:W-:Y:S01]  /*3690*/  UISETP.NE.AND UP0, UPT, UR15, 0x1, UPT ;  /* 0x000000010f00788c */ /* 0x000fe2000bf05270 */
[----:B------:R-:W-:Y:S01]  /*36a0*/  PLOP3.LUT P2, PT, PT, PT, PT, 0x80, 0x8 ;  /* 0x000000000008781c */ /* 0x000fe20003f4f070 */
[----:B------:R-:W-:Y:S02]  /*36b0*/  UIADD3 UR4, UPT, UPT, UR6, 0x1, URZ ;  /* 0x0000000106047890 */ /* 0x000fe4000fffe0ff */
[----:B------:R-:W-:Y:S02]  /*36c0*/  ULEA UR12, UR6, UR21, 0xa ;  /* 0x00000015060c7291 */ /* 0x000fe4000f8e50ff */
[----:B------:R-:W-:Y:S01]  /*36d0*/  UISETP.NE.AND UP1, UPT, UR4, 0x5, UPT ;  /* 0x000000050400788c */ /* 0x000fe2000bf25270 */
[----:B------:R-:W-:Y:S01]  /*36e0*/  PLOP3.LUT P0, PT, PT, PT, UP0, 0x80, 0x8 ;  /* 0x000000000008781c */ /* 0x000fe20003f0f008 */
[----:B------:R-:W-:Y:S02]  /*36f0*/  UIADD3 UR10, UPT, UPT, UR12, 0x2, URZ ;  /* 0x000000020c0a7890 */ /* 0x000fe4000fffe0ff */
[----:B------:R-:W-:Y:S02]  /*3700*/  USEL UR7, URZ, 0x1, UP1 ;  /* 0x00000001ff077887 */ /* 0x000fe40008800000 */
[----:B------:R-:W-:Y:S02]  /*3710*/  USEL UR14, UR4, URZ, UP1 ;  /* 0x000000ff040e7287 */ /* 0x000fe40008800000 */
[----:B------:R-:W-:Y:S02]  /*3720*/  UIADD3 UR15, UPT, UPT, UR15, -0x1, URZ ;  /* 0xffffffff0f0f7890 */ /* 0x000fe4000fffe0ff */
[----:B------:R-:W-:Y:S01]  /*3730*/  @UP0 ULEA UR4, UR14, UR17, 0x3 ;  /* 0x000000110e040291 */ /* 0x000fe2000f8e18ff */
[----:B------:R-:W-:Y:S01]  /*3740*/  LOP3.LUT R8, R8, UR7, RZ, 0x3c, !PT ;  /* 0x0000000708087c12 */ /* 0x000fe2000f8e3cff */
[----:B------:R-:W-:Y:S01]  /*3750*/  UIADD3 UR7, UPT, UPT, UR5, 0x28, URZ ;  /* 0x0000002805077890 */ /* 0x000fe2000fffe0ff */
[----:B------:R-:W-:Y:S02]  /*3760*/  UMOV UR13, 0x80004020 ;  /* 0x80004020000d7882 */ /* 0x000fe40000000000 */
[----:B-1----:R-:W-:Y:S01]  /*3770*/  @P0 SHF.L.U32 R0, R8, 0x1f, RZ ;  /* 0x0000001f08000819 */ /* 0x002fe200000006ff */
[----:B------:R-:W-:Y:S01]  /*3780*/  UMOV UR5, 0x80004020 ;  /* 0x8000402000057882 */ /* 0x000fe20000000000 */
[----:B------:R-:W-:Y:S01]  /*3790*/  UMOV UR11, 0x80004020 ;  /* 0x80004020000b7882 */ /* 0x000fe20000000000 */
[----:B------:R-:W-:Y:S01]  /*37a0*/  UMOV UR9, 0x80004020 ;  /* 0x8000402000097882 */ /* 0x000fe20000000000 */
[----:B------:R2:W3:Y:S01]  /*37b0*/  @P0 SYNCS.PHASECHK.TRANS64.TRYWAIT P2, [UR4], R0 ;  /* 0x00000000ff0005a7 */ /* 0x0004e20008041104 */
[----:B------:R-:W-:Y:S03]  /*37c0*/  ULEA UR4, UR6, UR20, 0x8 ;  /* 0x0000001406047291 */ /* 0x000fe6000f8e40ff */
[----:B------:R-:W-:Y:S01]  /*37d0*/  UMOV UR6, UR14 ;  /* 0x0000000e00067c82 */ /* 0x000fe20008000000 */
[----:B------:R-:W-:Y:S05]  /*37e0*/  UIADD3 UR8, UPT, UPT, UR4, 0x2, URZ ;  /* 0x0000000204087890 */ /* 0x000fea000fffe0ff */
[----:B------:R2:W-:Y:S01]  /*37f0*/  UTCQMMA gdesc[UR4], gdesc[UR12], tmem[UR18], tmem[UR26], idesc[UR27], UP2 ;  /* 0x00ff1a0c040075ea */ /* 0x0005e20009000312 */
[----:B------:R-:W-:Y:S03]  /*3800*/  UPLOP3.LUT UP2, UPT, UPT, UPT, UPT, 0x80, 0x8 ;  /* 0x000000000008789c */ /* 0x000fe60003f4f070 */
[----:B------:R2:W-:Y:S01]  /*3810*/  UTCQMMA gdesc[UR8], gdesc[UR10], tmem[UR18], tmem[UR24], idesc[UR25], UPT ;  /* 0x00ff180a080075ea */ /* 0x0005e2000b800312 */
[----:B------:R2:W-:Y:S01]  /*3820*/  UTCBAR.MULTICAST [UR7], URZ, UR19 ;  /* 0x000000ff070073e9 */ /* 0x0005e20008000813 */
[----:B------:R-:W-:Y:S06]  /*3830*/  BRA.U UP3, `(.L_x_66) ;  /* 0xfffffffd03787547 */ /* 0x000fec000b83ffff */
.L_x_63:
[----:B--2---:R-:W-:Y:S01]  /*3840*/  UIADD3 UR4, UPT, UPT, UR22, 0x1, URZ ;  /* 0x0000000116047890 */ /* 0x004fe2000fffe0ff */
[C---:B------:R-:W-:Y:S01]  /*3850*/  ISETP.NE.AND P0, PT, R10.reuse, 0x2, PT ;  /* 0x000000020a00780c */ /* 0x040fe20003f05270 */
[----:B------:R-:W-:Y:S02]  /*3860*/  UIADD3 UR5, UPT, UPT, UR23, 0xc0, URZ ;  /* 0x000000c017057890 */ /* 0x000fe4000fffe0ff */
[----:B------:R-:W-:Y:S01]  /*3870*/  UISETP.NE.AND UP0, UPT, UR4, 0x4, UPT ;  /* 0x000000040400788c */ /* 0x000fe2000bf05270 */
[----:B-1----:R-:W-:Y:S02]  /*3880*/  SEL R0, RZ, 0x1, P0 ;  /* 0x00000001ff007807 */ /* 0x002fe40000000000 */
[----:B------:R-:W-:Y:S01]  /*3890*/  SEL R10, R10, RZ, P0 ;  /* 0x000000ff0a0a7207 */ /* 0x000fe20000000000 */
[----:B------:R-:W-:Y:S01]  /*38a0*/  USEL UR6, URZ, 0x1, UP0 ;  /* 0x00000001ff067887 */ /* 0x000fe20008000000 */
[----:B------:R-:W-:Y:S01]  /*38b0*/  LOP3.LUT R9, R9, R0, RZ, 0x3c, !PT ;  /* 0x0000000009097212 */ /* 0x000fe200078e3cff */
[----:B------:R-:W-:Y:S01]  /*38c0*/  USEL UR22, UR4, URZ, UP0 ;  /* 0x000000ff04167287 */ /* 0x000fe20008000000 */
[----:B------:R1:W-:Y:S03]  /*38d0*/  UTCBAR [UR5], URZ ;  /* 0x000000ff050073e9 */ /* 0x0003e600080000ff */
[----:B------:R-:W-:Y:S01]  /*38e0*/  LOP3.LUT R11, R11, UR6, RZ, 0x3c, !PT ;  /* 0x000000060b0b7c12 */ /* 0x000fe2000f8e3cff */
[----:B------:R-:W-:Y:S07]  /*38f0*/  @P1 BRA `(.L_x_67) ;  /* 0xfffffff800b01947 */ /* 0x000fee000383ffff */
[----:B------:R-:W2:Y:S01]  /*3900*/  S2UR UR8, SR_CgaCtaId ;  /* 0x00000000000879c3 */ /* 0x000ea20000008800 */
[----:B------:R-:W-:Y:S01]  /*3910*/  ELECT P0, URZ, PT ;  /* 0x0000000000ff782f */ /* 0x000fe20003800000 */
[----:B------:R-:W-:Y:S01]  /*3920*/  IMAD.MOV.U32 R0, RZ, RZ, 0x1 ;  /* 0x00000001ff007424 */ /* 0x000fe200078e00ff */
[----:B------:R-:W-:Y:S01]  /*3930*/  UIADD3 UR17, UPT, UPT, UR17, 0xe0, URZ ;  /* 0x000000e011117890 */ /* 0x000fe2000fffe0ff */
[----:B------:R-:W-:Y:S01]  /*3940*/  SHF.L.U32 R3, R11, 0x1f, RZ ;  /* 0x0000001f0b037819 */ /* 0x000fe200000006ff */
[----:B------:R-:W-:-:S03]  /*3950*/  UMOV UR4, 0x40 ;  /* 0x0000004000047882 */ /* 0x000fc60000000000 */
[----:B------:R-:W-:Y:S01]  /*3960*/  UVIRTCOUNT.DEALLOC.SMPOOL 0x80 ;  /* 0x000000800000784c */ /* 0x000fe20000000000 */
[----:B--2---:R-:W-:Y:S02]  /*3970*/  ULEA UR8, UR8, UR4, 0x18 ;  /* 0x0000000408087291 */ /* 0x004fe4000f8ec0ff */
[----:B------:R-:W-:-:S07]  /*3980*/  ULEA UR4, UR22, UR17, 0x3 ;  /* 0x0000001116047291 */ /* 0x000fce000f8e18ff */
[----:B------:R2:W-:Y:S02]  /*3990*/  @P0 STS.U8 [UR8+0x1c], R0 ;  /* 0x00001c00ff000988 */ /* 0x0005e40008000008 */
[----:B------:R-:W4:Y:S02]  /*39a0*/  SYNCS.PHASECHK.TRANS64.TRYWAIT P0, [UR4], R3 ;  /* 0x00000003ff0075a7 */ /* 0x000f240008001104 */
[----:B--2-4-:R-:W-:Y:S05]  /*39b0*/  @!P0 BRA `(.L_x_68) ;  /* 0x0000006000b88947 */ /* 0x014fea0003800000 */
.L_x_155:
[----:B------:R-:W-:-:S04]  /*39c0*/  UIADD3 UR4, UPT, UPT, UR22, 0x1, URZ ;  /* 0x0000000116047890 */ /* 0x000fc8000fffe0ff */
[----:B------:R-:W-:-:S04]  /*39d0*/  UISETP.NE.AND UP0, UPT, UR4, 0x4, UPT ;  /* 0x000000040400788c */ /* 0x000fc8000bf05270 */
[----:B------:R-:W-:Y:S02]  /*39e0*/  USEL UR6, URZ, 0x1, UP0 ;  /* 0x00000001ff067887 */ /* 0x000fe40008000000 */
[----:B------:R-:W-:-:S04]  /*39f0*/  USEL UR4, UR4, URZ, UP0 ;  /* 0x000000ff04047287 */ /* 0x000fc80008000000 */
[----:B-1----:R-:W-:Y:S01]  /*3a00*/  ULEA UR5, UR4, UR17, 0x3 ;  /* 0x0000001104057291 */ /* 0x002fe2000f8e18ff */
[----:B------:R-:W-:-:S04]  /*3a10*/  LOP3.LUT R2, R11, UR6, RZ, 0x3c, !PT ;  /* 0x000000060b027c12 */ /* 0x000fc8000f8e3cff */
[----:B--2---:R-:W-:-:S04]  /*3a20*/  SHF.L.U32 R3, R2, 0x1f, RZ ;  /* 0x0000001f02037819 */ /* 0x004fc800000006ff */
[----:B------:R-:W1:Y:S02]  /*3a30*/  SYNCS.PHASECHK.TRANS64.TRYWAIT P0, [UR5], R3 ;  /* 0x00000003ff0075a7 */ /* 0x000e640008001105 */
[----:B-1----:R-:W-:Y:S05]  /*3a40*/  @!P0 BRA `(.L_x_69) ;  /* 0x0000006000ac8947 */ /* 0x002fea0003800000 */
.L_x_157:
        /* <DEDUP_REMOVED lines=9> */
.L_x_159:
[----:B------:R-:W-:-:S04]  /*3ae0*/  UIADD3 UR4, UPT, UPT, UR4, 0x1, URZ ;  /* 0x0000000104047890 */ /* 0x000fc8000fffe0ff */
[----:B------:R-:W-:-:S04]  /*3af0*/  UISETP.NE.AND UP0, UPT, UR4, 0x4, UPT ;  /* 0x000000040400788c */ /* 0x000fc8000bf05270 */
[----:B------:R-:W-:Y:S02]  /*3b00*/  USEL UR5, URZ, 0x1, UP0 ;  /* 0x00000001ff057887 */ /* 0x000fe40008000000 */
[----:B------:R-:W-:-:S04]  /*3b10*/  USEL UR4, UR4, URZ, UP0 ;  /* 0x000000ff04047287 */ /* 0x000fc80008000000 */
[----:B------:R-:W-:Y:S01]  /*3b20*/  ULEA UR4, UR4, UR17, 0x3 ;  /* 0x0000001104047291 */ /* 0x000fe2000f8e18ff */
[----:B-1----:R-:W-:-:S04]  /*3b30*/  LOP3.LUT R3, R2, UR5, RZ, 0x3c, !PT ;  /* 0x0000000502037c12 */ /* 0x002fc8000f8e3cff */
[----:B------:R-:W-:-:S04]  /*3b40*/  SHF.L.U32 R3, R3, 0x1f, RZ ;  /* 0x0000001f03037819 */ /* 0x000fc800000006ff */
[----:B------:R-:W1:Y:S02]  /*3b50*/  SYNCS.PHASECHK.TRANS64.TRYWAIT P0, [UR4], R3 ;  /* 0x00000003ff0075a7 */ /* 0x000e640008001104 */
[----:B-1----:R-:W-:Y:S05]  /*3b60*/  @!P0 BRA `(.L_x_71) ;  /* 0x0000006000948947 */ /* 0x002fea0003800000 */
.L_x_161:
[----:B------:R-:W-:Y:S01]  /*3b70*/  NOP ;  /* 0x0000000000007918 */ /* 0x000fe20000000000 */
[----:B-1----:R-:W1:Y:S01]  /*3b80*/  LDS R0, [UR8+0x14] ;  /* 0x00001408ff007984 */ /* 0x002e620008000800 */
[----:B------:R-:W-:Y:S01]  /*3b90*/  ULOP3.LUT UR4, UR30, 0xffff, URZ, 0xc0, !UPT ;  /* 0x0000ffff1e047892 */ /* 0x000fe2000f8ec0ff */
[----:B------:R-:W-:Y:S01]  /*3ba0*/  UMOV UR5, 0xffff ;  /* 0x0000ffff00057882 */ /* 0x000fe20000000000 */
[----:B------:R-:W-:Y:S02]  /*3bb0*/  UMOV UR6, 0x1 ;  /* 0x0000000100067882 */ /* 0x000fe40000000000 */
[----:B------:R-:W-:-:S04]  /*3bc0*/  USHF.R.U32.HI UR4, URZ, 0x5, UR4 ;  /* 0x00000005ff047899 */ /* 0x000fc80008011604 */
[----:B------:R-:W-:Y:S02]  /*3bd0*/  USHF.L.U32 UR5, UR5, UR4, URZ ;  /* 0x0000000405057299 */ /* 0x000fe400080006ff */
[----:B------:R-:W-:-:S04]  /*3be0*/  USHF.L.U32 UR4, UR6, UR4, URZ ;  /* 0x0000000406047299 */ /* 0x000fc800080006ff */
[----:B-1----:R-:W-:-:S04]  /*3bf0*/  LOP3.LUT R0, R0, UR5, RZ, 0xc0, !PT ;  /* 0x0000000500007c12 */ /* 0x002fc8000f8ec0ff */
[----:B------:R-:W-:-:S13]  /*3c00*/  ISETP.NE.AND P0, PT, R0, UR5, PT ;  /* 0x0000000500007c0c */ /* 0x000fda000bf05270 */
[----:B------:R-:W-:Y:S05]  /*3c10*/  @P0 BRA `(.L_x_72) ;  /* 0x0000000000580947 */ /* 0x000fea0003800000 */
[----:B------:R-:W1:Y:S02]  /*3c20*/  LDS R0, [UR8+0x18] ;  /* 0x00001808ff007984 */ /* 0x000e640008000800 */
[----:B-1----:R-:W-:-:S04]  /*3c30*/  LOP3.LUT R0, R0, UR4, RZ, 0xc0, !PT ;  /* 0x0000000400007c12 */ /* 0x002fc8000f8ec0ff */
[----:B------:R-:W-:-:S13]  /*3c40*/  ISETP.NE.AND P0, PT, R0, UR4, PT ;  /* 0x0000000400007c0c */ /* 0x000fda000bf05270 */
[----:B------:R-:W-:Y:S05]  /*3c50*/  @P0 BRA `(.L_x_73) ;  /* 0x00000000003c0947 */ /* 0x000fea0003800000 */
[----:B------:R-:W1:Y:S01]  /*3c60*/  S2R R2, SR_LANEID ;  /* 0x0000000000027919 */ /* 0x000e620000000000 */
[----:B------:R-:W-:Y:S01]  /*3c70*/  ULOP3.LUT UR5, URZ, UR5, URZ, 0x33, !UPT ;  /* 0x00000005ff057292 */ /* 0x000fe2000f8e33ff */
[----:B------:R-:W-:Y:S01]  /*3c80*/  LOP3.LUT R4, RZ, UR4, RZ, 0x33, !PT ;  /* 0x00000004ff047c12 */ /* 0x000fe2000f8e33ff */
[----:B------:R-:W-:Y:S02]  /*3c90*/  VOTEU.ANY UR4, UPT, PT ;  /* 0x0000000000047886 */ /* 0x000fe400038e0100 */
[----:B------:R-:W-:Y:S01]  /*3ca0*/  UFLO.U32 UR4, UR4 ;  /* 0x00000004000472bd */ /* 0x000fe200080e0000 */
[----:B------:R-:W2:Y:S01]  /*3cb0*/  REDUX UR6, R4 ;  /* 0x00000000040673c4 */ /* 0x000ea20000000000 */
[----:B------:R-:W-:-:S06]  /*3cc0*/  IMAD.U32 R0, RZ, RZ, UR5 ;  /* 0x00000005ff007e24 */ /* 0x000fcc000f8e00ff */
[----:B------:R4:W-:Y:S01]  /*3cd0*/  UTCATOMSWS.AND URZ, UR5 ;  /* 0x0000000500ff79e3 */ /* 0x0009e20008000000 */
[----:B------:R-:W3:Y:S01]  /*3ce0*/  REDUX UR7, R0 ;  /* 0x00000000000773c4 */ /* 0x000ee20000000000 */
[----:B-1----:R-:W-:Y:S01]  /*3cf0*/  ISETP.EQ.U32.AND P0, PT, R2, UR4, PT ;  /* 0x0000000402007c0c */ /* 0x002fe2000bf02070 */
[----:B--2---:R-:W-:Y:S01]  /*3d00*/  IMAD.U32 R2, RZ, RZ, UR6 ;  /* 0x00000006ff027e24 */ /* 0x004fe2000f8e00ff */
[----:B---3--:R-:W-:-:S11]  /*3d10*/  MOV R3, UR7 ;  /* 0x0000000700037c02 */ /* 0x008fd60008000f00 */
[----:B------:R4:W-:Y:S04]  /*3d20*/  @P0 ATOMS.AND RZ, [UR8+0x14], R3 ;  /* 0x00001403ffff098c */ /* 0x0009e8000a800008 */
[----:B------:R4:W-:Y:S01]  /*3d30*/  @P0 ATOMS.AND RZ, [UR8+0x18], R2 ;  /* 0x00001802ffff098c */ /* 0x0009e2000a800008 */
[----:B------:R-:W-:Y:S05]  /*3d40*/  BRA `(.L_x_74) ;  /* 0x0000000000147947 */ /* 0x000fea0003800000 */
.L_x_73:
[----:B------:R-:W-:Y:S02]  /*3d50*/  MOV R2, 0x3d70 ;  /* 0x00003d7000027802 */ /* 0x000fe40000000f00 */
[----:B---3-5:R-:W-:Y:S05]  /*3d60*/  CALL.REL.NOINC `($__internal_0_$__cuda_sm10x_tcgen05_guardrail_trap_col_being_dealloced_not_returned_by_alloc) ;  /* 0x0000006400787944 */ /* 0x028fea0003c00000 */
[----:B------:R-:W-:Y:S05]  /*3d70*/  BRA `(.L_x_74) ;  /* 0x0000000000087947 */ /* 0x000fea0003800000 */
.L_x_72:
[----:B------:R-:W-:Y:S02]  /*3d80*/  MOV R2, 0x3da0 ;  /* 0x00003da000027802 */ /* 0x000fe40000000f00 */
[----:B---3-5:R-:W-:Y:S05]  /*3d90*/  CALL.REL.NOINC `($__internal_2_$__cuda_sm10x_tcgen05_guardrail_trap_unallocated_columns_being_dealloced) ;  /* 0x0000006400847944 */ /* 0x028fea0003c00000 */
.L_x_74:
[----:B------:R-:W-:Y:S01]  /*3da0*/  NOP ;  /* 0x0000000000007918 */ /* 0x000fe20000000000 */
[----:B----4-:R-:W-:Y:S05]  /*3db0*/  EXIT ;  /* 0x000000000000794d */ /* 0x010fea0003800000 */
.L_x_56:
[----:B------:R-:W-:-:S09]  /*3dc0*/  UISETP.NE.OR UP0, UPT, UR18, 0x3, !UP3 ;  /* 0x000000031200788c */ /* 0x000fd2000df05670 */
[----:B------:R-:W-:Y:S05]  /*3dd0*/  BRA.U UP0, `(.L_x_75) ;  /* 0x0000001100847547 */ /* 0x000fea000b800000 */
[----:B------:R-:W2:Y:S01]  /*3de0*/  LDCU.64 UR4, c[0x0][0x888] ;  /* 0x00011100ff0477ac */ /* 0x000ea20008000a00 */
[----:B------:R-:W3:Y:S01]  /*3df0*/  S2UR UR8, SR_CgaCtaId ;  /* 0x00000000000879c3 */ /* 0x000ee20000008800 */
[----:B------:R-:W-:Y:S02]  /*3e00*/  HFMA2 R9, -RZ, RZ, 0, 0 ;  /* 0x00000000ff097431 */ /* 0x000fe400000001ff */
[----:B------:R-:W-:Y:S01]  /*3e10*/  IMAD.MOV.U32 R11, RZ, RZ, 0x1 ;  /* 0x00000001ff0b7424 */ /* 0x000fe200078e00ff */
[----:B------:R-:W4:Y:S01]  /*3e20*/  LDCU UR40, c[0x0][0x370] ;  /* 0x00006e00ff2877ac */ /* 0x000f220008000800 */
[----:B------:R-:W-:Y:S01]  /*3e30*/  IMAD.MOV.U32 R10, RZ, RZ, RZ ;  /* 0x000000ffff0a7224 */ /* 0x000fe200078e00ff */
[----:B------:R-:W-:Y:S01]  /*3e40*/  MOV R3, 0x1000 ;  /* 0x0000100000037802 */ /* 0x000fe20000000f00 */
[----:B------:R-:W4:Y:S01]  /*3e50*/  LDCU.128 UR44, c[0x0][0xb10] ;  /* 0x00016200ff2c77ac */ /* 0x000f220008000c00 */
[----:B------:R-:W1:Y:S01]  /*3e60*/  LDC.64 R12, c[0x0][0x348] ;  /* 0x0000d200ff0c7b82 */ /* 0x000e620000000a00 */
[----:B------:R-:W3:Y:S01]  /*3e70*/  LDCU UR37, c[0x0][0x374] ;  /* 0x00006e80ff2577ac */ /* 0x000ee20008000800 */
[----:B------:R-:W3:Y:S01]  /*3e80*/  LDCU.64 UR38, c[0x0][0x890] ;  /* 0x00011200ff2677ac */ /* 0x000ee20008000a00 */
[----:B------:R-:W3:Y:S01]  /*3e90*/  LDCU UR15, c[0x0][0xb0c] ;  /* 0x00016180ff0f77ac */ /* 0x000ee20008000800 */
[----:B--2---:R-:W-:Y:S01]  /*3ea0*/  UISETP.NE.U32.AND UP0, UPT, UR4, URZ, UPT ;  /* 0x000000ff0400728c */ /* 0x004fe2000bf05070 */
[----:B------:R-:W2:Y:S01]  /*3eb0*/  LDCU UR54, c[0x0][0xb20] ;  /* 0x00016400ff3677ac */ /* 0x000ea20008000800 */
[----:B------:R-:W2:Y:S01]  /*3ec0*/  LDCU UR4, c[0x0][0xb30] ;  /* 0x00016600ff0477ac */ /* 0x000ea20008000800 */
[----:B------:R-:W-:Y:S01]  /*3ed0*/  UMOV UR21, 0x400 ;  /* 0x0000040000157882 */ /* 0x000fe20000000000 */
[----:B----4-:R-:W-:-:S02]  /*3ee0*/  UIMAD.WIDE.U32 UR52, UR40, UR44, URZ ;  /* 0x0000002c283472a5 */ /* 0x010fc4000f8e00ff */
[----:B---3--:R-:W-:Y:S02]  /*3ef0*/  UIMAD.WIDE.U32 UR6, UR37, UR47, URZ ;  /* 0x0000002f250672a5 */ /* 0x008fe4000f8e00ff */
[----:B------:R-:W-:Y:S02]  /*3f00*/  ULEA UR21, UR8, UR21, 0x18 ;  /* 0x0000001508157291 */ /* 0x000fe4000f8ec0ff */
[----:B------:R-:W-:Y:S02]  /*3f10*/  USEL UR41, URZ, 0x1, UP6 ;  /* 0x00000001ff297887 */ /* 0x000fe4000b000000 */
[----:B------:R-:W-:Y:S02]  /*3f20*/  UISETP.NE.U32.AND UP6, UPT, UR38, URZ, UPT ;  /* 0x000000ff2600728c */ /* 0x000fe4000bfc5070 */
[----:B------:R-:W-:Y:S02]  /*3f30*/  UIADD3 UR43, UPT, UPT, UR21, 0x68, URZ ;  /* 0x00000068152b7890 */ /* 0x000fe4000fffe0ff */
[----:B------:R-:W-:-:S02]  /*3f40*/  UIADD3 UR33, UPT, UPT, UR21, 0x50, URZ ;  /* 0x0000005015217890 */ /* 0x000fc4000fffe0ff */
[----:B------:R-:W-:Y:S02]  /*3f50*/  UIADD3 UR25, UPT, UPT, UR21, 0x58, URZ ;  /* 0x0000005815197890 */ /* 0x000fe4000fffe0ff */
[----:B------:R-:W-:Y:S02]  /*3f60*/  UIADD3 UR17, UPT, UPT, UR21, 0x60, URZ ;  /* 0x0000006015117890 */ /* 0x000fe4000fffe0ff */
[----:B------:R-:W-:Y:S02]  /*3f70*/  UISETP.NE.AND.EX UP5, UPT, UR5, URZ, UPT, UP0 ;  /* 0x000000ff0500728c */ /* 0x000fe4000bfa5300 */
[----:B------:R-:W-:Y:S01]  /*3f80*/  UISETP.NE.AND UP0, UPT, UR42, 0x1, UPT ;  /* 0x000000012a00788c */ /* 0x000fe2000bf05270 */
[----:B------:R-:W-:Y:S01]  /*3f90*/  UMOV UR52, UR53 ;  /* 0x0000003500347c82 */ /* 0x000fe20008000000 */
[----:B------:R-:W-:Y:S01]  /*3fa0*/  UMOV UR51, UR7 ;  /* 0x0000000700337c82 */ /* 0x000fe20008000000 */
[----:B------:R-:W-:Y:S02]  /*3fb0*/  UISETP.NE.AND UP0, UPT, UR15, 0x1, UPT ;  /* 0x000000010f00788c */ /* 0x000fe4000bf05270 */
[----:B------:R-:W-:-:S02]  /*3fc0*/  UPLOP3.LUT UP4, UPT, UPT, UPT, UPT, 0x40, 0x4 ;  /* 0x000000000004789c */ /* 0x000fc40003f8e870 */
[----:B------:R-:W-:Y:S01]  /*3fd0*/  UISETP.GE.AND UP2, UPT, UR42, 0x1, UPT ;  /* 0x000000012a00788c */ /* 0x000fe2000bf46270 */
[----:B------:R-:W3:Y:S01]  /*3fe0*/  LDCU.64 UR22, c[0x0][0xb28] ;  /* 0x00016500ff1677ac */ /* 0x000ee20008000a00 */
[----:B------:R-:W-:Y:S02]  /*3ff0*/  UISETP.NE.AND.EX UP6, UPT, UR39, URZ, UPT, UP6 ;  /* 0x000000ff2700728c */ /* 0x000fe4000bfc5360 */
[----:B------:R-:W-:Y:S02]  /*4000*/  UPRMT UR43, UR8, 0x654, UR43 ;  /* 0x00000654082b7896 */ /* 0x000fe4000800002b */
[----:B------:R-:W-:Y:S02]  /*4010*/  UPRMT UR50, UR8, 0x654, UR33 ;  /* 0x0000065408327896 */ /* 0x000fe40008000021 */
[----:B------:R-:W-:Y:S02]  /*4020*/  UPRMT UR49, UR8, 0x654, UR25 ;  /* 0x0000065408317896 */ /* 0x000fe40008000019 */
[----:B------:R-:W-:-:S02]  /*4030*/  UPRMT UR48, UR8, 0x654, UR17 ;  /* 0x0000065408307896 */ /* 0x000fc40008000011 */
[----:B------:R-:W-:Y:S02]  /*4040*/  USHF.R.U32.HI UR52, URZ, UR45, UR52 ;  /* 0x0000002dff347299 */ /* 0x000fe40008011634 */
[----:B--2---:R-:W-:Y:S02]  /*4050*/  USHF.R.U32.HI UR51, URZ, UR54, UR51 ;  /* 0x00000036ff337299 */ /* 0x004fe40008011633 */
[----:B------:R-:W-:Y:S02]  /*4060*/  UISETP.NE.AND UP0, UPT, UR46, 0x1, UPT ;  /* 0x000000012e00788c */ /* 0x000fe4000bf05270 */
[----:B-1----:R-:W-:-:S11]  /*4070*/  UISETP.NE.AND UP3, UPT, UR4, 0x1, UPT ;  /* 0x000000010400788c */ /* 0x002fd6000bf65270 */
.L_x_86:
[C---:B------:R-:W-:Y:S02]  /*4080*/  LEA R8, R10.reuse, UR21, 0x3 ;  /* 0x000000150a087c11 */ /* 0x040fe4000f8e18ff */
[----:B------:R-:W-:Y:S02]  /*4090*/  SHF.L.U32 R5, R9, 0x1f, RZ ;  /* 0x0000001f09057819 */ /* 0x000fe400000006ff */
[----:B------:R-:W-:Y:S02]  /*40a0*/  LEA R6, R10, UR21, 0x4 ;  /* 0x000000150a067c11 */ /* 0x000fe4000f8e20ff */
[----:B-1----:R-:W1:Y:S02]  /*40b0*/  SYNCS.PHASECHK.TRANS64.TRYWAIT P0, [R8+URZ+0xa0], R5 ;  /* 0x0000a005080075a7 */ /* 0x002e6400080011ff */
[----:B-1----:R-:W-:Y:S05]  /*40c0*/  @!P0 BRA `(.L_x_76) ;  /* 0x0000005c00548947 */ /* 0x002fea0003800000 */
.L_x_162:
[----:B-1----:R-:W1:Y:S01]  /*40d0*/  LDS.128 R4, [R6+0x130] ;  /* 0x0001300006047984 */ /* 0x002e620000000c00 */
[----:B------:R-:W-:Y:S01]  /*40e0*/  UISETP.GE.AND UP0, UPT, UR42, 0x1, UPT ;  /* 0x000000012a00788c */ /* 0x000fe2000bf06270 */
[----:B------:R-:W-:Y:S01]  /*40f0*/  @!PT LDS RZ, [RZ] ;  /* 0x00000000fffff984 */ /* 0x000fe20000000800 */
[----:B------:R-:W-:Y:S01]  /*4100*/  @!PT LDS RZ, [RZ] ;  /* 0x00000000fffff984 */ /* 0x000fe20000000800 */
[----:B------:R-:W-:Y:S01]  /*4110*/  @!PT LDS RZ, [RZ] ;  /* 0x00000000fffff984 */ /* 0x000fe20000000800 */
[----:B------:R-:W-:Y:S01]  /*4120*/  @!PT LDS RZ, [RZ] ;  /* 0x00000000fffff984 */ /* 0x000fe20000000800 */
[----:B------:R2:W-:Y:S06]  /*4130*/  MEMBAR.ALL.CTA ;  /* 0x0000000000007992 */ /* 0x0005ec0000008000 */
[----:B--2---:R-:W2:Y:S01]  /*4140*/  FENCE.VIEW.ASYNC.S ;  /* 0x00000000000073c6 */ /* 0x004ea20000000000 */
[----:B-1----:R-:W-:Y:S11]  /*4150*/  LOP3.LUT P0, RZ, R6, 0x1, RZ, 0xc0, !PT ;  /* 0x0000000106ff7812 */ /* 0x002ff6000780c0ff */
[----:B------:R-:W-:Y:S02]  /*4160*/  @!UPT UIADD3 URZ, UPT, UPT, URZ, URZ, URZ ;  /* 0x000000fffffff290 */ /* 0x000fe4000fffe0ff */
[----:B--2---:R-:W-:Y:S01]  /*4170*/  VOTEU.ANY UP2, P0 ;  /* 0x0000000000ff7886 */ /* 0x004fe20000040100 */
[----:B------:R-:W-:Y:S11]  /*4180*/  PLOP3.LUT P0, PT, PT, PT, UP2, 0x80, 0x8 ;  /* 0x000000000008781c */ /* 0x000ff60003f0f028 */
[----:B------:R-:W-:Y:S02]  /*4190*/  @!UPT UIADD3 URZ, UPT, UPT, URZ, URZ, URZ ;  /* 0x000000fffffff290 */ /* 0x000fe4000fffe0ff */
[----:B------:R-:W-:Y:S02]  /*41a0*/  @P0 SHF.R.U32.HI R0, RZ, 0x10, R5 ;  /* 0x00000010ff000819 */ /* 0x000fe40000011605 */
[----:B------:R-:W-:Y:S02]  /*41b0*/  @P0 MOV R2, R4 ;  /* 0x0000000400020202 */ /* 0x000fe40000000f00 */
[----:B------:R-:W-:Y:S01]  /*41c0*/  @P0 R2UR UR4, R0 ;  /* 0x00000000000402ca */ /* 0x000fe200000e0000 */
[----:B------:R-:W-:Y:S01]  /*41d0*/  VIADD R0, R8, 0xb0 ;  /* 0x000000b008007836 */ /* 0x000fe20000000000 */
[----:B------:R-:W-:Y:S02]  /*41e0*/  @P0 LOP3.LUT R4, R5, 0xffff, RZ, 0xc0, !PT ;  /* 0x0000ffff05040812 */ /* 0x000fe400078ec0ff */
[----:B------:R-:W-:Y:S02]  /*41f0*/  @P0 R2UR UR6, R2 ;  /* 0x00000000020602ca */ /* 0x000fe400000e0000 */
[----:B------:R-:W-:Y:S02]  /*4200*/  PRMT R0, RZ, 0x654, R0 ;  /* 0x00000654ff007816 */ /* 0x000fe40000000000 */
[----:B------:R-:W-:Y:S02]  /*4210*/  @P0 R2UR UR5, R4 ;  /* 0x00000000040502ca */ /* 0x000fe400000e0000 */
[----:B------:R1:W-:Y:S03]  /*4220*/  SYNCS.ARRIVE.TRANS64.RED.A1T0 RZ, [R0+URZ], RZ ;  /* 0x000000ff00ff79a7 */ /* 0x0003e600081004ff */
[----:B------:R-:W-:Y:S04]  /*4230*/  @UP2 UMOV UR29, UR4 ;  /* 0x00000004001d2c82 */ /* 0x000fe80008000000 */
[----:B------:R-:W-:Y:S04]  /*4240*/  @UP2 UMOV UR14, UR6 ;  /* 0x00000006000e2c82 */ /* 0x000fe80008000000 */
[----:B------:R-:W-:Y:S01]  /*4250*/  @UP2 UMOV UR13, UR5 ;  /* 0x00000005000d2c82 */ /* 0x000fe20008000000 */
[----:B------:R-:W-:Y:S05]  /*4260*/  BRA.U !UP0, `(.L_x_77) ;  /* 0x0000000108c07547 */ /* 0x000fea000b800000 */
[----:B------:R-:W-:Y:S02]  /*4270*/  UIMAD.WIDE.U32 UR18, UR13, UR47, URZ ;  /* 0x0000002f0d1272a5 */ /* 0x000fe4000f8e00ff */
[----:B------:R-:W-:Y:S02]  /*4280*/  UP2UR UR16, UPR, URZ, 0x4 ;  /* 0x00000004ff107883 */ /* 0x000fe40008000000 */
[----:B------:R-:W-:Y:S02]  /*4290*/  UISETP.NE.AND UP2, UPT, UR46, 0x1, UPT ;  /* 0x000000012e00788c */ /* 0x000fe4000bf45270 */
[----:B------:R-:W-:Y:S02]  /*42a0*/  UIMAD.WIDE.U32 UR26, UR14, UR44, URZ ;  /* 0x0000002c0e1a72a5 */ /* 0x000fe4000f8e00ff */
[----:B------:R-:W-:Y:S02]  /*42b0*/  USEL UR4, UR37, UR51, !UP2 ;  /* 0x0000003325047287 */ /* 0x000fe4000d000000 */
[----:B------:R-:W-:Y:S02]  /*42c0*/  UISETP.NE.AND UP0, UPT, UR15, 0x1, UPT ;  /* 0x000000010f00788c */ /* 0x000fe4000bf05270 */
[----:B------:R-:W-:Y:S02]  /*42d0*/  UP2UR UR20, UPR, URZ, 0x2 ;  /* 0x00000002ff147883 */ /* 0x000fe40008000000 */
[----:B------:R-:W-:Y:S02]  /*42e0*/  UISETP.NE.AND UP1, UPT, UR42, 0x1, UPT ;  /* 0x000000012a00788c */ /* 0x000fe4000bf25270 */
[----:B---3--:R-:W-:Y:S02]  /*42f0*/  UIMAD.WIDE.U32 UR8, UR4, UR22, URZ ;  /* 0x00000016040872a5 */ /* 0x008fe4000f8e00ff */
[----:B------:R-:W-:Y:S01]  /*4300*/  USEL UR7, UR40, UR52, !UP0 ;  /* 0x0000003428077287 */ /* 0x000fe2000c000000 */
[----:B------:R-:W-:Y:S02]  /*4310*/  UMOV UR5, UR19 ;  /* 0x0000001300057c82 */ /* 0x000fe40008000000 */
[----:B------:R-:W-:Y:S02]  /*4320*/  USHF.R.U32.HI UR6, URZ, UR54, UR5 ;  /* 0x00000036ff067299 */ /* 0x000fe40008011605 */
[----:B------:R-:W-:Y:S02]  /*4330*/  UIMAD.WIDE.U32 UR10, UR7, UR22, URZ ;  /* 0x00000016070a72a5 */ /* 0x000fe4000f8e00ff */
[----:B------:R-:W-:Y:S02]  /*4340*/  USEL UR6, UR13, UR6, !UP2 ;  /* 0x000000060d067287 */ /* 0x000fe4000d000000 */
[----:B------:R-:W-:Y:S01]  /*4350*/  UISETP.NE.AND UP2, UPT, UR16, URZ, UPT ;  /* 0x000000ff1000728c */ /* 0x000fe2000bf45270 */
[----:B------:R-:W-:Y:S02]  /*4360*/  UMOV UR5, UR27 ;  /* 0x0000001b00057c82 */ /* 0x000fe40008000000 */
[----:B------:R-:W-:Y:S03]  /*4370*/  USHF.R.U32.HI UR12, URZ, UR45, UR5 ;  /* 0x0000002dff0c7299 */ /* 0x000fe60008011605 */
[----:B------:R-:W-:Y:S02]  /*4380*/  UMOV UR5, UR9 ;  /* 0x0000000900057c82 */ /* 0x000fe40008000000 */
[----:B------:R-:W-:Y:S03]  /*4390*/  @UP1 USHF.R.U32.HI UR4, URZ, UR23, UR5 ;  /* 0x00000017ff041299 */ /* 0x000fe60008011605 */
[----:B------:R-:W-:Y:S01]  /*43a0*/  UMOV UR5, UR11 ;  /* 0x0000000b00057c82 */ /* 0x000fe20008000000 */
[----:B------:R-:W-:Y:S02]  /*43b0*/  UIMAD UR4, UR42, UR4, URZ ;  /* 0x000000042a0472a4 */ /* 0x000fe4000f8e02ff */
[----:B------:R-:W-:Y:S02]  /*43c0*/  @UP1 USHF.R.U32.HI UR7, URZ, UR23, UR5 ;  /* 0x00000017ff071299 */ /* 0x000fe40008011605 */
[----:B------:R-:W-:Y:S02]  /*43d0*/  USEL UR5, UR14, UR12, !UP0 ;  /* 0x0000000c0e057287 */ /* 0x000fe4000c000000 */
[----:B------:R-:W-:Y:S02]  /*43e0*/  UIMAD.WIDE.U32 UR10, UR6, UR22, URZ ;  /* 0x00000016060a72a5 */ /* 0x000fe4000f8e00ff */
[----:B------:R-:W-:Y:S02]  /*43f0*/  UIMAD UR8, UR42, UR7, URZ ;  /* 0x000000072a0872a4 */ /* 0x000fe4000f8e02ff */
[----:B------:R-:W-:Y:S03]  /*4400*/  UISETP.GE.AND UP0, UPT, UR6, UR4, UPT ;  /* 0x000000040600728c */ /* 0x000fe6000bf06270 */
[----:B------:R-:W-:Y:S01]  /*4410*/  UMOV UR4, UR11 ;  /* 0x0000000b00047c82 */ /* 0x000fe20008000000 */
[----:B------:R-:W-:Y:S02]  /*4420*/  UISETP.GE.OR UP0, UPT, UR5, UR8, UP0 ;  /* 0x000000080500728c */ /* 0x000fe40008706670 */
[----:B------:R-:W-:Y:S02]  /*4430*/  USHF.R.U32.HI UR4, URZ, UR23, UR4 ;  /* 0x00000017ff047299 */ /* 0x000fe40008011604 */
[----:B------:R-:W-:Y:S02]  /*4440*/  UIMAD.WIDE.U32 UR8, UR5, UR22, URZ ;  /* 0x00000016050872a5 */ /* 0x000fe4000f8e00ff */
[----:B------:R-:W-:Y:S04]  /*4450*/  USEL UR10, UR6, UR4, !UP1 ;  /* 0x00000004060a7287 */ /* 0x000fe8000c800000 */
[----:B------:R-:W-:Y:S01]  /*4460*/  UIADD3 UR11, UPT, UPT, -UR10, URZ, URZ ;  /* 0x000000ff0a0b7290 */ /* 0x000fe2000fffe1ff */
[----:B------:R-:W-:Y:S02]  /*4470*/  @!UP0 UMOV UR4, UR9 ;  /* 0x0000000900048c82 */ /* 0x000fe40008000000 */
[----:B------:R-:W-:Y:S02]  /*4480*/  @!UP0 USHF.R.U32.HI UR4, URZ, UR23, UR4 ;  /* 0x00000017ff048299 */ /* 0x000fe40008011604 */
[----:B------:R-:W-:Y:S02]  /*4490*/  UIMAD UR8, UR42, UR11, UR6 ;  /* 0x0000000b2a0872a4 */ /* 0x000fe4000f8e0206 */
[----:B------:R-:W-:Y:S02]  /*44a0*/  @!UP0 USEL UR4, UR5, UR4, !UP1 ;  /* 0x0000000405048287 */ /* 0x000fe4000c800000 */
[----:B------:R-:W-:Y:S02]  /*44b0*/  UISETP.NE.AND UP1, UPT, UR20, URZ, UPT ;  /* 0x000000ff1400728c */ /* 0x000fe4000bf25270 */
[----:B------:R-:W-:Y:S02]  /*44c0*/  @!UP0 UIMAD UR8, UR7, UR8, UR4 ;  /* 0x00000008070882a4 */ /* 0x000fe4000f8e0204 */
[----:B------:R-:W-:Y:S02]  /*44d0*/  @!UP0 UIADD3 UR9, UPT, UPT, UR10, -UR4, URZ ;  /* 0x800000040a098290 */ /* 0x000fe4000fffe0ff */
[----:B------:R-:W-:Y:S02]  /*44e0*/  UIADD3 UR4, UPT, UPT, -UR5, URZ, URZ ;  /* 0x000000ff05047290 */ /* 0x000fe4000fffe1ff */
[----:B------:R-:W-:Y:S02]  /*44f0*/  UIADD3 UR7, UPT, UPT, -UR6, URZ, URZ ;  /* 0x000000ff06077290 */ /* 0x000fe4000fffe1ff */
[----:B------:R-:W-:Y:S02]  /*4500*/  @!UP0 UIMAD UR6, UR9, UR42, UR5 ;  /* 0x0000002a090682a4 */ /* 0x000fe4000f8e0205 */
[----:B------:R-:W-:Y:S02]  /*4510*/  UIMAD UR14, UR15, UR4, UR14 ;  /* 0x000000040f0e72a4 */ /* 0x000fe4000f8e020e */
[----:B------:R-:W-:Y:S01]  /*4520*/  UIMAD UR13, UR46, UR7, UR13 ;  /* 0x000000072e0d72a4 */ /* 0x000fe2000f8e020d */
[----:B------:R-:W-:Y:S02]  /*4530*/  @!UP0 UMOV UR5, UR8 ;  /* 0x0000000800058c82 */ /* 0x000fe40008000000 */
[----:B------:R-:W-:Y:S02]  /*4540*/  UIMAD UR14, UR5, UR15, UR14 ;  /* 0x0000000f050e72a4 */ /* 0x000fe4000f8e020e */
[----:B------:R-:W-:Y:S11]  /*4550*/  UIMAD UR13, UR6, UR46, UR13 ;  /* 0x0000002e060d72a4 */ /* 0x000ff6000f8e020d */
[----:B------:R-:W-:Y:S01]  /*4560*/  @!UPT UIADD3 URZ, UPT, UPT, URZ, URZ, URZ ;  /* 0x000000fffffff290 */ /* 0x000fe2000fffe0ff */
.L_x_77:
[----:B------:R-:W2:Y:S01]  /*4570*/  @!UP3 LDCU.128 UR8, c[0x0][0xb10] ;  /* 0x00016200ff08b7ac */ /* 0x000ea20008000c00 */
[----:B------:R-:W-:Y:S02]  /*4580*/  ISETP.NE.U32.AND P0, PT, RZ, UR38, PT ;  /* 0x00000026ff007c0c */ /* 0x000fe4000bf05070 */
[----:B------:R-:W-:Y:S02]  /*4590*/  SHF.L.U32 R4, R11, 0x1f, RZ ;  /* 0x0000001f0b047819 */ /* 0x000fe400000006ff */
[----:B------:R-:W-:Y:S01]  /*45a0*/  ISETP.NE.AND.EX P0, PT, RZ, UR39, PT, P0 ;  /* 0x00000027ff007c0c */ /* 0x000fe2000bf05300 */
[----:B------:R-:W4:Y:S01]  /*45b0*/  @!UP3 LDCU UR5, c[0x0][0xb0c] ;  /* 0x00016180ff05b7ac */ /* 0x000f220008000800 */
[----:B------:R-:W-:Y:S02]  /*45c0*/  USHF.L.U32 UR35, UR30, 0x6, URZ ;  /* 0x000000061e237899 */ /* 0x000fe400080006ff */
[----:B------:R-:W-:Y:S02]  /*45d0*/  USHF.L.U32 UR34, UR31, 0x8, URZ ;  /* 0x000000081f227899 */ /* 0x000fe400080006ff */
[----:B--2---:R-:W-:Y:S07]  /*45e0*/  UIMAD.WIDE.U32 UR6, UR14, UR8, URZ ;  /* 0x000000080e0672a5 */ /* 0x004fee000f8e00ff */
[----:B------:R-:W-:Y:S01]  /*45f0*/  @!UP3 UMOV UR4, UR7 ;  /* 0x000000070004bc82 */ /* 0x000fe20008000000 */
[----:B----4-:R-:W-:Y:S02]  /*4600*/  @!UP3 UISETP.NE.AND UP0, UPT, UR5, 0x1, UPT ;  /* 0x000000010500b88c */ /* 0x010fe4000bf05270 */
[----:B------:R-:W-:Y:S02]  /*4610*/  @!UP3 USHF.R.U32.HI UR4, URZ, UR9, UR4 ;  /* 0x00000009ff04b299 */ /* 0x000fe40008011604 */
[----:B------:R-:W-:Y:S02]  /*4620*/  UIMAD.WIDE.U32 UR6, UR13, UR11, URZ ;  /* 0x0000000b0d0672a5 */ /* 0x000fe4000f8e00ff */
[----:B------:R-:W-:Y:S02]  /*4630*/  @!UP3 USEL UR8, UR14, UR4, !UP0 ;  /* 0x000000040e08b287 */ /* 0x000fe4000c000000 */
[----:B------:R-:W-:Y:S03]  /*4640*/  @!UP3 UISETP.NE.AND UP0, UPT, UR10, 0x1, UPT ;  /* 0x000000010a00b88c */ /* 0x000fe6000bf05270 */
[----:B------:R-:W-:Y:S02]  /*4650*/  @!UP3 UMOV UR6, UR7 ;  /* 0x000000070006bc82 */ /* 0x000fe40008000000 */
[----:B------:R-:W2:Y:S02]  /*4660*/  @!UP3 LDCU UR4, c[0x0][0xb20] ;  /* 0x00016400ff04b7ac */ /* 0x000ea40008000800 */
[----:B--2---:R-:W-:Y:S04]  /*4670*/  @!UP3 USHF.R.U32.HI UR6, URZ, UR4, UR6 ;  /* 0x00000004ff06b299 */ /* 0x004fe80008011606 */
[----:B------:R-:W-:Y:S04]  /*4680*/  @!UP3 USEL UR6, UR13, UR6, !UP0 ;  /* 0x000000060d06b287 */ /* 0x000fe8000c000000 */
[----:B------:R-:W-:Y:S02]  /*4690*/  @!UP3 UIADD3 UR4, UPT, UPT, -UR8, UR6, URZ ;  /* 0x000000060804b290 */ /* 0x000fe4000fffe1ff */
[----:B------:R-:W-:Y:S02]  /*46a0*/  @!UP3 UIADD3 UR6, UPT, UPT, UR8, -UR6, URZ ;  /* 0x800000060806b290 */ /* 0x000fe4000fffe0ff */
[----:B------:R-:W-:Y:S02]  /*46b0*/  @!UP3 UIMAD UR14, UR4, UR5, UR14 ;  /* 0x00000005040eb2a4 */ /* 0x000fe4000f8e020e */
[----:B------:R-:W-:Y:S01]  /*46c0*/  @!UP3 UIMAD UR13, UR6, UR10, UR13 ;  /* 0x0000000a060db2a4 */ /* 0x000fe2000f8e020d */
[----:B------:R-:W-:Y:S11]  /*46d0*/  BRA.U UP4, `(.L_x_78) ;  /* 0x0000000104107547 */ /* 0x000ff6000b800000 */
[----:B-1----:R-:W-:Y:S04]  /*46e0*/  MOV R0, UR41 ;  /* 0x0000002900007c02 */ /* 0x002fe80008000f00 */
[----:B------:R-:W-:Y:S04]  /*46f0*/  SHF.L.U32 R5, R0, 0x1f, RZ ;  /* 0x0000001f00057819 */ /* 0x000fe800000006ff */
[----:B------:R-:W1:Y:S02]  /*4700*/  SYNCS.PHASECHK.TRANS64.TRYWAIT P1, [UR21+0x98], R5 ;  /* 0x00009805ff0075a7 */ /* 0x000e640008021115 */
[----:B-1----:R-:W-:Y:S05]  /*4710*/  @!P1 BRA `(.L_x_79) ;  /* 0x0000005400d49947 */ /* 0x002fea0003800000 */
.L_x_78:
[----:B------:R-:W-:Y:S05]  /*4720*/  BRA.U !UP6, `(.L_x_80) ;  /* 0x000000010e387547 */ /* 0x000fea000b800000 */
[----:B------:R-:W-:Y:S01]  /*4730*/  UPLOP3.LUT UP1, UPT, UPT, UPT, UP5, 0x80, 0x8 ;  /* 0x000000000008789c */ /* 0x000fe20003f2f050 */
[----:B-1----:R-:W-:Y:S01]  /*4740*/  HFMA2 R0, -RZ, RZ, 0, 5.9604644775390625e-08 ;  /* 0x00000001ff007431 */ /* 0x002fe200000001ff */
[----:B------:R-:W1:Y:S01]  /*4750*/  LDCU.64 UR8, c[0x0][0x358] ;  /* 0x00006b00ff0877ac */ /* 0x000e620008000a00 */
[----:B------:R-:W-:Y:S03]  /*4760*/  IMAD.MOV.U32 R85, RZ, RZ, 0x1 ;  /* 0x00000001ff557424 */ /* 0x000fe600078e00ff */
[----:B------:R-:W-:Y:S05]  /*4770*/  PLOP3.LUT P1, PT, PT, PT, UP1, 0x80, 0x8 ;  /* 0x000000000008781c */ /* 0x000fea0003f2f018 */
[----:B------:R-:W2:Y:S01]  /*4780*/  @UP1 LDCU.64 UR4, c[0x0][0x888] ;  /* 0x00011100ff0417ac */ /* 0x000ea20008000a00 */
[----:B------:R-:W-:Y:S07]  /*4790*/  @UP1 UIMAD UR6, UR36, UR38, URZ ;  /* 0x00000026240612a4 */ /* 0x000fee000f8e02ff */
[----:B------:R-:W-:Y:S01]  /*47a0*/  @!P1 PRMT R85, R0, 0x7610, R85 ;  /* 0x0000761000559816 */ /* 0x000fe20000000055 */
[----:B--2---:R-:W-:Y:S06]  /*47b0*/  @UP1 UIMAD.WIDE UR4, UR6, 0x4, UR4 ;  /* 0x00000004060418a5 */ /* 0x004fec000f8e0204 */
[----:B------:R-:W-:Y:S01]  /*47c0*/  IMAD.U32 R6, RZ, RZ, UR4 ;  /* 0x00000004ff067e24 */ /* 0x000fe2000f8e00ff */
[----:B------:R-:W-:Y:S04]  /*47d0*/  MOV R7, UR5 ;  /* 0x0000000500077c02 */ /* 0x000fe80008000f00 */
[----:B------:R-:W2:Y:S01]  /*47e0*/  @!UP1 LDCU UR4, c[0x0][0x880] ;  /* 0x00011000ff0497ac */ /* 0x000ea20008000800 */
[----:B-1---5:R4:W5:Y:S02]  /*47f0*/  @P1 LDG.E R41, desc[UR8][R6.64] ;  /* 0x0000000806291981 */ /* 0x022964000c1e1900 */
[----:B--2-4-:R-:W-:Y:S07]  /*4800*/  @!P1 IMAD.U32 R41, RZ, RZ, UR4 ;  /* 0x00000004ff299e24 */ /* 0x014fee000f8e00ff */
.L_x_80:
[----:B-----5:R-:W-:Y:S01]  /*4810*/  @!P0 FSETP.EQ.AND P2, PT, R41, RZ, PT ;  /* 0x000000ff2900820b */ /* 0x020fe20003f42000 */
[----:B------:R-:W-:Y:S01]  /*4820*/  @!UPT UIADD3 URZ, UPT, UPT, URZ, URZ, URZ ;  /* 0x000000fffffff290 */ /* 0x000fe2000fffe0ff */
[----:B------:R-:W-:Y:S11]  /*4830*/  @!P0 BRA `(.L_x_81) ;  /* 0x0000000000148947 */ /* 0x000ff60003800000 */
[----:B------:R-:W-:Y:S02]  /*4840*/  LOP3.LUT P0, RZ, R85, 0xff, RZ, 0xc0, !PT ;  /* 0x000000ff55ff7812 */ /* 0x000fe4000780c0ff */
[----:B------:R-:W-:Y:S04]  /*4850*/  PLOP3.LUT P2, PT, PT, PT, UP1, 0x80, 0x8 ;  /* 0x000000000008781c */ /* 0x000fe80003f4f018 */
[----:B------:R-:W-:Y:S07]  /*4860*/  PLOP3.LUT P2, PT, P2, PT, PT, 0x8, 0x80 ;  /* 0x000000000080781c */ /* 0x000fee000174e170 */
[----:B------:R-:W-:Y:S11]  /*4870*/  @P0 FSETP.EQ.AND P2, PT, R41, RZ, PT ;  /* 0x000000ff2900020b */ /* 0x000ff60003f42000 */
[----:B------:R-:W-:Y:S02]  /*4880*/  @!UPT UIADD3 URZ, UPT, UPT, URZ, URZ, URZ ;  /* 0x000000fffffff290 */ /* 0x000fe4000fffe0ff */
.L_x_81:
[----:B------:R-:W2:Y:S01]  /*4890*/  SYNCS.PHASECHK.TRANS64.TRYWAIT P0, [UR21+0x70], R4 ;  /* 0x00007004ff0075a7 */ /* 0x000ea20008001115 */
[----:B------:R-:W-:Y:S04]  /*48a0*/  ELECT P1, URZ, PT ;  /* 0x0000000000ff782f */ /* 0x000fe80003820000 */
[----:B------:R-:W-:Y:S01]  /*48b0*/  PLOP3.LUT P1, PT, P2, P1, PT, 0xf2, 0x2f ;  /* 0x00000000002f781c */ /* 0x000fe20001723e72 */
[----:B------:R-:W-:Y:S01]  /*48c0*/  @!UPT UIADD3 URZ, UPT, UPT, URZ, URZ, URZ ;  /* 0x000000fffffff290 */ /* 0x000fe2000fffe0ff */
[----:B--2---:R-:W-:Y:S11]  /*48d0*/  @!P0 BRA `(.L_x_82) ;  /* 0x00000054007c8947 */ /* 0x004ff60003800000 */
.L_x_165:
[----:B------:R-:W-:Y:S01]  /*48e0*/  @!P1 IADD3 R2, P0, PT, R12, 0x580, RZ ;  /* 0x000005800c029810 */ /* 0x000fe20007f1e0ff */
[----:B------:R-:W-:Y:S01]  /*48f0*/  VOTEU.ALL UP0, P1 ;  /* 0x0000000000ff7886 */ /* 0x000fe20000800000 */
[----:B------:R-:W-:Y:S01]  /*4900*/  UMOV UR6, 0x0 ;  /* 0x0000000000067882 */ /* 0x000fe20000000000 */
[----:B------:R-:W-:Y:S01]  /*4910*/  UMOV UR7, 0x10000000 ;  /* 0x1000000000077882 */ /* 0x000fe20000000000 */
[----:B------:R-:W-:Y:S01]  /*4920*/  @!P1 R2UR UR5, R2 ;  /* 0x00000000020592ca */ /* 0x000fe200000e0000 */
[----:B-1----:R-:W-:Y:S01]  /*4930*/  @!P1 IMAD.X R0, RZ, RZ, R13, P0 ;  /* 0x000000ffff009224 */ /* 0x002fe200000e060d */
[----:B------:R-:W-:Y:S01]  /*4940*/  @!UP0 UIADD3 UR32, UPT, UPT, UR21, 0x200, URZ ;  /* 0x0000020015208890 */ /* 0x000fe2000fffe0ff */
[----:B------:R-:W-:Y:S03]  /*4950*/  VOTEU.ALL UP0, P1 ;  /* 0x0000000000ff7886 */ /* 0x000fe60000800000 */
[----:B------:R-:W-:Y:S01]  /*4960*/  @!P1 R2UR UR4, R0 ;  /* 0x00000000000492ca */ /* 0x000fe200000e0000 */
[----:B------:R-:W-:Y:S06]  /*4970*/  @!P1 IMAD.MOV.U32 R0, RZ, RZ, 0x1000 ;  /* 0x00001000ff009424 */ /* 0x000fec00078e00ff */
[----:B------:R-:W-:Y:S06]  /*4980*/  IMAD.U32 R6, RZ, RZ, UR5 ;  /* 0x00000005ff067e24 */ /* 0x000fec000f8e00ff */
[----:B------:R-:W-:Y:S01]  /*4990*/  IMAD.U32 R7, RZ, RZ, UR4 ;  /* 0x00000004ff077e24 */ /* 0x000fe2000f8e00ff */
[----:B------:R-:W-:Y:S04]  /*49a0*/  @!P1 R2UR UR4, R6 ;  /* 0x00000000060492ca */ /* 0x000fe800000e0000 */
[----:B------:R-:W-:Y:S11]  /*49b0*/  @!P1 R2UR UR5, R7 ;  /* 0x00000000070592ca */ /* 0x000ff600000e0000 */
[----:B------:R-:W-:Y:S02]  /*49c0*/  @!UPT UIADD3 URZ, UPT, UPT, URZ, URZ, URZ ;  /* 0x000000fffffff290 */ /* 0x000fe4000fffe0ff */
[----:B------:R1:W-:Y:S01]  /*49d0*/  @!UP0 UTMALDG.3D [UR32], [UR4], desc[UR6] ;  /* 0x00000620040085b4 */ /* 0x0003e20008011000 */
[----:B------:R1:W-:Y:S01]  /*49e0*/  @!P1 SYNCS.ARRIVE.TRANS64.RED.A0TR RZ, [UR21+0x50], R0 ;  /* 0x00005000ffff99a7 */ /* 0x0003e20008300415 */
[----:B------:R-:W-:Y:S01]  /*49f0*/  SYNCS.ARRIVE.TRANS64.RED.A1T0 RZ, [UR50], RZ ;  /* 0x000000ffffff79a7 */ /* 0x000fe20008100432 */
[----:B------:R-:W2:Y:S02]  /*4a00*/  SYNCS.PHASECHK.TRANS64.TRYWAIT P0, [UR21+0x78], R4 ;  /* 0x00007804ff0075a7 */ /* 0x000ea40008001115 */
[----:B-12---:R-:W-:Y:S05]  /*4a10*/  @!P0 BRA `(.L_x_83) ;  /* 0x0000005400448947 */ /* 0x006fea0003800000 */
.L_x_167:
[----:B------:R-:W-:Y:S01]  /*4a20*/  @!P1 IADD3 R2, P0, PT, R12, 0x580, RZ ;  /* 0x000005800c029810 */ /* 0x000fe20007f1e0ff */
[----:B------:R-:W-:Y:S01]  /*4a30*/  VOTEU.ALL UP0, P1 ;  /* 0x0000000000ff7886 */ /* 0x000fe20000800000 */
[----:B------:R-:W-:Y:S01]  /*4a40*/  UMOV UR6, 0x0 ;  /* 0x0000000000067882 */ /* 0x000fe20000000000 */
[----:B------:R-:W-:Y:S01]  /*4a50*/  UMOV UR7, 0x10000000 ;  /* 0x1000000000077882 */ /* 0x000fe20000000000 */
[----:B------:R-:W-:Y:S01]  /*4a60*/  @!P1 R2UR UR5, R2 ;  /* 0x00000000020592ca */ /* 0x000fe200000e0000 */
[----:B------:R-:W-:Y:S01]  /*4a70*/  @!P1 IMAD.X R0, RZ, RZ, R13, P0 ;  /* 0x000000ffff009224 */ /* 0x000fe200000e060d */
[----:B------:R-:W-:Y:S02]  /*4a80*/  @!UP0 UIADD3 UR26, UPT, UPT, UR34, 0x40, URZ ;  /* 0x00000040221a8890 */ /* 0x000fe4000fffe0ff */
[----:B------:R-:W-:Y:S02]  /*4a90*/  @!UP0 UIADD3 UR24, UPT, UPT, UR21, 0x1200, URZ ;  /* 0x0000120015188890 */ /* 0x000fe4000fffe0ff */
[----:B------:R-:W-:Y:S01]  /*4aa0*/  @!P1 R2UR UR4, R0 ;  /* 0x00000000000492ca */ /* 0x000fe200000e0000 */
[----:B------:R-:W-:Y:S01]  /*4ab0*/  VOTEU.ALL UP0, P1 ;  /* 0x0000000000ff7886 */ /* 0x000fe20000800000 */
[----:B------:R-:W-:Y:S01]  /*4ac0*/  @!P1 IMAD.MOV.U32 R0, RZ, RZ, 0x1000 ;  /* 0x00001000ff009424 */ /* 0x000fe200078e00ff */
[----:B------:R-:W-:Y:S01]  /*4ad0*/  UMOV UR27, UR35 ;  /* 0x00000023001b7c82 */ /* 0x000fe20008000000 */
[----:B------:R-:W-:Y:S03]  /*4ae0*/  UMOV UR28, UR36 ;  /* 0x00000024001c7c82 */ /* 0x000fe60008000000 */
        /* <DEDUP_REMOVED lines=8> */
[----:B------:R-:W4:Y:S02]  /*4b70*/  SYNCS.PHASECHK.TRANS64.TRYWAIT P0, [UR21+0x80], R4 ;  /* 0x00008004ff0075a7 */ /* 0x000f240008001115 */
[----:B--2-4-:R-:W-:Y:S05]  /*4b80*/  @!P0 BRA `(.L_x_84) ;  /* 0x0000005400008947 */ /* 0x014fea0003800000 */
.L_x_169:
[----:B------:R-:W-:Y:S01]  /*4b90*/  @!P1 IADD3 R2, P0, PT, R12, 0x580, RZ ;  /* 0x000005800c029810 */ /* 0x000fe20007f1e0ff */
[----:B------:R-:W-:Y:S01]  /*4ba0*/  VOTEU.ALL UP0, P1 ;  /* 0x0000000000ff7886 */ /* 0x000fe20000800000 */
[----:B------:R-:W-:Y:S01]  /*4bb0*/  UMOV UR6, 0x0 ;  /* 0x0000000000067882 */ /* 0x000fe20000000000 */
[----:B------:R-:W-:Y:S01]  /*4bc0*/  UMOV UR7, 0x10000000 ;  /* 0x1000000000077882 */ /* 0x000fe20000000000 */
[----:B------:R-:W-:Y:S01]  /*4bd0*/  @!P1 R2UR UR5, R2 ;  /* 0x00000000020592ca */ /* 0x000fe200000e0000 */
[----:B------:R-:W-:Y:S01]  /*4be0*/  @!P1 IMAD.X R0, RZ, RZ, R13, P0 ;  /* 0x000000ffff009224 */ /* 0x000fe200000e060d */
[----:B------:R-:W-:Y:S01]  /*4bf0*/  @!UP0 UIADD3 UR18, UPT, UPT, UR34, 0x80, URZ ;  /* 0x0000008022128890 */ /* 0x000fe2000fffe0ff */
[----:B------:R-:W-:Y:S01]  /*4c00*/  VIADD R10, R10, 0x1 ;  /* 0x000000010a0a7836 */ /* 0x000fe20000000000 */
        /* <DEDUP_REMOVED lines=16> */
.L_x_171:
[----:B------:R-:W-:Y:S01]  /*4d10*/  @!P1 IADD3 R2, P0, PT, R12, 0x580, RZ ;  /* 0x000005800c029810 */ /* 0x000fe20007f1e0ff */
[----:B------:R-:W-:Y:S01]  /*4d20*/  VOTEU.ALL UP0, P1 ;  /* 0x0000000000ff7886 */ /* 0x000fe20000800000 */
[----:B------:R-:W-:Y:S01]  /*4d30*/  UMOV UR6, 0x0 ;  /* 0x0000000000067882 */ /* 0x000fe20000000000 */
[----:B------:R-:W-:Y:S01]  /*4d40*/  UMOV UR7, 0x10000000 ;  /* 0x1000000000077882 */ /* 0x000fe20000000000 */
[----:B------:R-:W-:Y:S01]  /*4d50*/  @!P1 R2UR UR5, R2 ;  /* 0x00000000020592ca */ /* 0x000fe200000e0000 */
[----:B------:R-:W-:Y:S01]  /*4d60*/  @!P1 IMAD.X R0, RZ, RZ, R13, P0 ;  /* 0x000000ffff009224 */ /* 0x000fe200000e060d */
[----:B------:R-:W-:Y:S01]  /*4d70*/  @!UP0 UIADD3 UR10, UPT, UPT, UR34, 0xc0, URZ ;  /* 0x000000c0220a8890 */ /* 0x000fe2000fffe0ff */
[----:B------:R-:W-:Y:S01]  /*4d80*/  R2UR UR16, R87 ;  /* 0x00000000571072ca */ /* 0x000fe200000e0000 */
[----:B------:R-:W-:Y:S01]  /*4d90*/  @!UP0 UIADD3 UR8, UPT, UPT, UR21, 0x3200, URZ ;  /* 0x0000320015088890 */ /* 0x000fe2000fffe0ff */
[----:B------:R-:W-:Y:S01]  /*4da0*/  ISETP.NE.AND P0, PT, R10, 0x2, PT ;  /* 0x000000020a00780c */ /* 0x000fe20003f05270 */
[----:B------:R-:W-:Y:S01]  /*4db0*/  @!UP0 UIADD3 UR9, UPT, UPT, UR21, 0x68, URZ ;  /* 0x0000006815098890 */ /* 0x000fe2000fffe0ff */
[----:B------:R-:W-:Y:S01]  /*4dc0*/  @!P1 R2UR UR4, R0 ;  /* 0x00000000000492ca */ /* 0x000fe200000e0000 */
[----:B------:R-:W-:Y:S01]  /*4dd0*/  VOTEU.ALL UP0, P1 ;  /* 0x0000000000ff7886 */ /* 0x000fe20000800000 */
[----:B------:R-:W-:Y:S01]  /*4de0*/  UMOV UR11, UR35 ;  /* 0x00000023000b7c82 */ /* 0x000fe20008000000 */
[----:B------:R-:W-:Y:S01]  /*4df0*/  UMOV UR12, UR36 ;  /* 0x00000024000c7c82 */ /* 0x000fe20008000000 */
[----:B------:R-:W-:Y:S01]  /*4e00*/  SEL R0, RZ, 0x1, P0 ;  /* 0x00000001ff007807 */ /* 0x000fe20000000000 */
[----:B------:R-:W-:Y:S01]  /*4e10*/  UIADD3 UR31, UPT, UPT, UR13, UR59, URZ ;  /* 0x0000003b0d1f7290 */ /* 0x000fe2000fffe0ff */
[----:B-1----:R-:W-:Y:S01]  /*4e20*/  IMAD.U32 R4, RZ, RZ, UR5 ;  /* 0x00000005ff047e24 */ /* 0x002fe2000f8e00ff */
[----:B------:R-:W-:Y:S01]  /*4e30*/  LOP3.LUT R11, R11, 0x1, RZ, 0x3c, !PT ;  /* 0x000000010b0b7812 */ /* 0x000fe200078e3cff */
[----:B------:R-:W-:Y:S01]  /*4e40*/  UMOV UR36, UR29 ;  /* 0x0000001d00247c82 */ /* 0x000fe20008000000 */
[----:B------:R-:W-:Y:S01]  /*4e50*/  LOP3.LUT R9, R9, R0, RZ, 0x3c, !PT ;  /* 0x0000000009097212 */ /* 0x000fe200078e3cff */
[----:B------:R-:W-:Y:S01]  /*4e60*/  UIADD3 UR30, UPT, UPT, UR14, UR16, URZ ;  /* 0x000000100e1e7290 */ /* 0x000fe2000fffe0ff */
[----:B------:R-:W-:Y:S01]  /*4e70*/  SEL R10, R10, RZ, P0 ;  /* 0x000000ff0a0a7207 */ /* 0x000fe20000000000 */
[----:B------:R-:W-:Y:S01]  /*4e80*/  UPLOP3.LUT UP4, UPT, UPT, UPT, UPT, 0x80, 0x8 ;  /* 0x000000000008789c */ /* 0x000fe20003f8f070 */
[----:B------:R-:W-:Y:S01]  /*4e90*/  IMAD.U32 R5, RZ, RZ, UR4 ;  /* 0x00000004ff057e24 */ /* 0x000fe2000f8e00ff */
[----:B------:R-:W-:Y:S04]  /*4ea0*/  @!P1 R2UR UR4, R4 ;  /* 0x00000000040492ca */ /* 0x000fe800000e0000 */
[----:B------:R-:W-:Y:S11]  /*4eb0*/  @!P1 R2UR UR5, R5 ;  /* 0x00000000050592ca */ /* 0x000ff600000e0000 */
[----:B------:R-:W-:Y:S02]  /*4ec0*/  @!UPT UIADD3 URZ, UPT, UPT, URZ, URZ, URZ ;  /* 0x000000fffffff290 */ /* 0x000fe4000fffe0ff */
[----:B------:R1:W-:Y:S01]  /*4ed0*/  @!UP0 UTMALDG.3D [UR8], [UR4], desc[UR6] ;  /* 0x00000608040085b4 */ /* 0x0003e20008011000 */
[----:B------:R1:W-:Y:S01]  /*4ee0*/  @!P1 SYNCS.ARRIVE.TRANS64.RED.A0TR RZ, [UR21+0x68], R3 ;  /* 0x00006803ffff99a7 */ /* 0x0003e20008300415 */
[----:B------:R-:W-:Y:S01]  /*4ef0*/  SYNCS.ARRIVE.TRANS64.RED.A1T0 RZ, [UR43], RZ ;  /* 0x000000ffffff79a7 */ /* 0x000fe2000810042b */
[----:B------:R-:W-:Y:S05]  /*4f00*/  BRA.U UP2, `(.L_x_86) ;  /* 0xfffffff1025c7547 */ /* 0x000fea000b83ffff */
[----:B-1----:R-:W-:-:S04]  /*4f10*/  SHF.L.U32 R3, R11, 0x1f, RZ ;  /* 0x0000001f0b037819 */ /* 0x002fc800000006ff */
[----:B------:R-:W1:Y:S02]  /*4f20*/  SYNCS.PHASECHK.TRANS64.TRYWAIT P0, [UR21+0x70], R3 ;  /* 0x00007003ff0075a7 */ /* 0x000e640008001115 */
[----:B-1----:R-:W-:Y:S05]  /*4f30*/  @!P0 BRA `(.L_x_87) ;  /* 0x0000005000448947 */ /* 0x002fea0003800000 */
.L_x_173:
[----:B------:R-:W2:Y:S02]  /*4f40*/  SYNCS.PHASECHK.TRANS64.TRYWAIT P0, [UR21+0x78], R3 ;  /* 0x00007803ff0075a7 */ /* 0x000ea40008001115 */
[----:B--2---:R-:W-:Y:S05]  /*4f50*/  @!P0 BRA `(.L_x_88) ;  /* 0x0000005000548947 */ /* 0x004fea0003800000 */
.L_x_175:
[----:B------:R-:W2:Y:S02]  /*4f60*/  SYNCS.PHASECHK.TRANS64.TRYWAIT P0, [UR21+0x80], R3 ;  /* 0x00008003ff0075a7 */ /* 0x000ea40008001115 */
[----:B--2---:R-:W-:Y:S05]  /*4f70*/  @!P0 BRA `(.L_x_89) ;  /* 0x0000005000648947 */ /* 0x004fea0003800000 */
.L_x_177:
[----:B-1----:R-:W-:-:S07]  /*4f80*/  MOV R0, UR21 ;  /* 0x0000001500007c02 */ /* 0x002fce0008000f00 */
.L_x_90:
[----:B-1----:R-:W-:-:S04]  /*4f90*/  SHF.L.U32 R3, R11, 0x1f, RZ ;  /* 0x0000001f0b037819 */ /* 0x002fc800000006ff */
[----:B------:R1:W2:Y:S03]  /*4fa0*/  SYNCS.PHASECHK.TRANS64.TRYWAIT P0, [R0+URZ+0x88], R3 ;  /* 0x00008803000075a7 */ /* 0x0002a600080011ff */
[----:B--2---:R-:W-:Y:S05]  /*4fb0*/  @!P0 NANOSLEEP.SYNCS 0x989680 ;  /* 0x009896800000895d */ /* 0x004fea0003900000 */
[----:B------:R-:W2:Y:S02]  /*4fc0*/  @!P0 SYNCS.PHASECHK.TRANS64 P0, [R0+URZ+0x88], R3 ;  /* 0x00008803000085a7 */ /* 0x000ea400080010ff */
[----:B--23--:R-:W-:Y:S05]  /*4fd0*/  @P0 EXIT ;  /* 0x000000000000094d */ /* 0x00cfea0003800000 */
[----:B------:R-:W-:Y:S05]  /*4fe0*/  BRA `(.L_x_90) ;  /* 0xfffffffc00e87947 */ /* 0x000fea000383ffff */
.L_x_75:
[----:B------:R-:W-:-:S06]  /*4ff0*/  UISETP.GE.AND UP0, UPT, UR18, 0x4, UPT ;  /* 0x000000041200788c */ /* 0x000fcc000bf06270 */
[----:B------:R-:W-:-:S13]  /*5000*/  PLOP3.LUT P0, PT, PT, PT, UP0, 0x80, 0x8 ;  /* 0x000000000008781c */ /* 0x000fda0003f0f008 */
[----:B-1----:R-:W-:Y:S05]  /*5010*/  @!P0 EXIT ;  /* 0x000000000000894d */ /* 0x002fea0003800000 */
[----:B------:R-:W1:Y:S08]  /*5020*/  S2UR UR4, SR_CgaCtaId ;  /* 0x00000000000479c3 */ /* 0x000e700000008800 */
[----:B------:R-:W-:Y:S01]  /*5030*/  BAR.SYNC.DEFER_BLOCKING 0x6, 0xa0 ;  /* 0x0182800000007b1d */ /* 0x000fe20000010000 */
[C---:B------:R-:W-:Y:S01]  /*5040*/  IMAD.SHL.U32 R7, R95.reuse, 0x40, RZ ;  /* 0x000000405f077824 */ /* 0x040fe200078e00ff */
[C---:B------:R-:W-:Y:S01]  /*5050*/  LOP3.LUT R97, R95.reuse, 0x60, RZ, 0xc0, !PT ;  /* 0x000000605f617812 */ /* 0x040fe200078ec0ff */
[----:B------:R-:W-:-:S02]  /*5060*/  IMAD.SHL.U32 R4, R95, 0x20, RZ ;  /* 0x000000205f047824 */ /* 0x000fc400078e00ff */
[----:B------:R-:W-:Y:S02]  /*5070*/  HFMA2 R36, -RZ, RZ, 0, 0 ;  /* 0x00000000ff247431 */ /* 0x000fe400000001ff */
[----:B------:R-:W-:Y:S01]  /*5080*/  IMAD.SHL.U32 R6, R95, 0x2, RZ ;  /* 0x000000025f067824 */ /* 0x000fe200078e00ff */
[----:B------:R-:W-:Y:S01]  /*5090*/  UMOV UR44, 0x400 ;  /* 0x00000400002c7882 */ /* 0x000fe20000000000 */
[----:B------:R-:W2:Y:S01]  /*50a0*/  LDC.64 R82, c[0x0][0x8b0] ;  /* 0x00022c00ff527b82 */ /* 0x000ea20000000a00 */
[----:B------:R-:W-:Y:S01]  /*50b0*/  LOP3.LUT R5, R7, 0x180, RZ, 0xc0, !PT ;  /* 0x0000018007057812 */ /* 0x000fe200078ec0ff */
[----:B------:R-:W-:Y:S01]  /*50c0*/  IMAD.U32 R37, R95, 0x10000, RZ ;  /* 0x000100005f257824 */ /* 0x000fe200078e00ff */
[----:B------:R-:W-:Y:S01]  /*50d0*/  LOP3.LUT R4, R4, 0xc00, RZ, 0xc0, !PT ;  /* 0x00000c0004047812 */ /* 0x000fe200078ec0ff */
[----:B------:R-:W-:Y:S01]  /*50e0*/  IMAD.MOV.U32 R94, RZ, RZ, RZ ;  /* 0x000000ffff5e7224 */ /* 0x000fe200078e00ff */
[----:B------:R-:W-:Y:S01]  /*50f0*/  LOP3.LUT R6, R5, 0x20, R6, 0xf8, !PT ;  /* 0x0000002005067812 */ /* 0x000fe200078ef806 */
[----:B------:R-:W-:Y:S01]  /*5100*/  IMAD.SHL.U32 R5, R95, 0x8, RZ ;  /* 0x000000085f057824 */ /* 0x000fe200078e00ff */
[----:B------:R-:W-:Y:S01]  /*5110*/  LOP3.LUT R4, R4, 0x40, R7, 0xf8, !PT ;  /* 0x0000004004047812 */ /* 0x000fe200078ef807 */
[----:B------:R-:W3:Y:S01]  /*5120*/  LDC.64 R80, c[0x0][0x8a8] ;  /* 0x00022a00ff507b82 */ /* 0x000ee20000000a00 */
[----:B------:R-:W-:Y:S01]  /*5130*/  LOP3.LUT R37, R37, 0x600000, RZ, 0xc0, !PT ;  /* 0x0060000025257812 */ /* 0x000fe200078ec0ff */
[----:B------:R-:W-:Y:S01]  /*5140*/  IMAD.MOV.U32 R89, RZ, RZ, RZ ;  /* 0x000000ffff597224 */ /* 0x000fe200078e00ff */
[----:B------:R-:W-:-:S02]  /*5150*/  LOP3.LUT R95, R95, 0x2, RZ, 0xc0, !PT ;  /* 0x000000025f5f7812 */ /* 0x000fc400078ec0ff */
[----:B------:R-:W-:Y:S02]  /*5160*/  CS2R R92, SRZ ;  /* 0x00000000005c7805 */ /* 0x000fe4000001ff00 */
[----:B------:R-:W-:Y:S01]  /*5170*/  LOP3.LUT R5, R6, 0x30, R5, 0x78, !PT ;  /* 0x0000003006057812 */ /* 0x000fe200078e7805 */
[----:B------:R-:W4:Y:S01]  /*5180*/  LDCU UR57, c[0x0][0x370] ;  /* 0x00006e00ff3977ac */ /* 0x000f220008000800 */
[----:B------:R-:W-:Y:S01]  /*5190*/  LOP3.LUT R4, R4, 0x200, R7, 0xf8, !PT ;  /* 0x0000020004047812 */ /* 0x000fe200078ef807 */
[----:B------:R-:W-:Y:S01]  /*51a0*/  IMAD.MOV R90, RZ, RZ, -R95 ;  /* 0x000000ffff5a7224 */ /* 0x000fe200078e0a5f */
[----:B------:R-:W-:Y:S01]  /*51b0*/  MOV R91, RZ ;  /* 0x000000ff005b7202 */ /* 0x000fe20000000f00 */
[----:B-1----:R-:W-:Y:S01]  /*51c0*/  ULEA UR44, UR4, UR44, 0x18 ;  /* 0x0000002c042c7291 */ /* 0x002fe2000f8ec0ff */
[----:B------:R-:W-:Y:S01]  /*51d0*/  LOP3.LUT R84, R4, R5, RZ, 0xfc, !PT ;  /* 0x0000000504547212 */ /* 0x000fe200078efcff */
[----:B------:R-:W1:Y:S02]  /*51e0*/  LDCU.64 UR62, c[0x0][0x348] ;  /* 0x00006900ff3e77ac */ /* 0x000e640008000a00 */
[----:B------:R-:W-:-:S02]  /*51f0*/  UIADD3 UR4, UPT, UPT, UR44, 0x4200, URZ ;  /* 0x000042002c047890 */ /* 0x000fc4000fffe0ff */
[----:B------:R-:W-:-:S03]  /*5200*/  UIADD3 UR5, UPT, UPT, UR44, 0x200, URZ ;  /* 0x000002002c057890 */ /* 0x000fc6000fffe0ff */
[----:B------:R-:W4:Y:S01]  /*5210*/  LDS R0, [UR44+0x150] ;  /* 0x0001502cff007984 */ /* 0x000f220008000800 */
[----:B------:R-:W1:Y:S01]  /*5220*/  LDCU UR43, c[0x0][0xb0c] ;  /* 0x00016180ff2b77ac */ /* 0x000e620008000800 */
[----:B------:R-:W-:Y:S02]  /*5230*/  IMAD.U32 R96, RZ, RZ, UR4 ;  /* 0x00000004ff607e24 */ /* 0x000fe4000f8e00ff */
[----:B------:R-:W-:Y:S01]  /*5240*/  IMAD.U32 R98, RZ, RZ, UR5 ;  /* 0x00000005ff627e24 */ /* 0x000fe2000f8e00ff */
[----:B------:R-:W1:Y:S01]  /*5250*/  LDCU UR39, c[0x0][0xb30] ;  /* 0x00016600ff2777ac */ /* 0x000e620008000800 */
[----:B------:R-:W1:Y:S01]  /*5260*/  LDCU.64 UR46, c[0x0][0x888] ;  /* 0x00011100ff2e77ac */ /* 0x000e620008000a00 */
[----:B------:R-:W1:Y:S01]  /*5270*/  LDCU.64 UR40, c[0x0][0xb28] ;  /* 0x00016500ff2877ac */ /* 0x000e620008000a00 */
[----:B------:R-:W1:Y:S01]  /*5280*/  LDCU.64 UR60, c[0x0][0x890] ;  /* 0x00011200ff3c77ac */ /* 0x000e620008000a00 */
[----:B------:R-:W1:Y:S01]  /*5290*/  LDCU.128 UR52, c[0x0][0xb10] ;  /* 0x00016200ff3477ac */ /* 0x000e620008000c00 */
[----:B------:R-:W1:Y:S02]  /*52a0*/  LDCU UR56, c[0x0][0x374] ;  /* 0x00006e80ff3877ac */ /* 0x000e640008000800 */
[----:B-1234-:R-:W-:-:S07]  /*52b0*/  IMAD.IADD R37, R0, 0x1, R37 ;  /* 0x0000000100257824 */ /* 0x01efce00078e0225 */
.L_x_132:
[C---:B------:R-:W-:Y:S02]  /*52c0*/  LEA R3, R89.reuse, UR44, 0x3 ;  /* 0x0000002c59037c11 */ /* 0x040fe4000f8e18ff */
[----:B------:R-:W-:Y:S02]  /*52d0*/  SHF.L.U32 R0, R92, 0x1f, RZ ;  /* 0x0000001f5c007819 */ /* 0x000fe400000006ff */
[----:B------:R-:W-:Y:S02]  /*52e0*/  LEA R5, R89, UR44, 0x4 ;  /* 0x0000002c59057c11 */ /* 0x000fe4000f8e20ff */
[----:B-1----:R-:W1:Y:S02]  /*52f0*/  SYNCS.PHASECHK.TRANS64.TRYWAIT P0, [R3+URZ+0xa0], R0 ;  /* 0x0000a000030075a7 */ /* 0x002e6400080011ff */
[----:B-1----:R-:W-:Y:S05]  /*5300*/  @!P0 BRA `(.L_x_91) ;  /* 0x0000004c00988947 */ /* 0x002fea0003800000 */
.L_x_178:
[----:B------:R-:W2:Y:S01]  /*5310*/  LDS.128 R4, [R5+0x130] ;  /* 0x0001300005047984 */ /* 0x000ea20000000c00 */
[----:B------:R-:W-:Y:S01]  /*5320*/  UISETP.GE.AND UP0, UPT, UR42, 0x1, UPT ;  /* 0x000000012a00788c */ /* 0x000fe2000bf06270 */
[----:B------:R-:W-:Y:S01]  /*5330*/  @!PT LDS RZ, [RZ] ;  /* 0x00000000fffff984 */ /* 0x000fe20000000800 */
[----:B------:R-:W-:Y:S01]  /*5340*/  @!PT LDS RZ, [RZ] ;  /* 0x00000000fffff984 */ /* 0x000fe20000000800 */
[----:B------:R-:W-:Y:S01]  /*5350*/  @!PT LDS RZ, [RZ] ;  /* 0x00000000fffff984 */ /* 0x000fe20000000800 */
[----:B------:R-:W-:Y:S01]  /*5360*/  @!PT LDS RZ, [RZ] ;  /* 0x00000000fffff984 */ /* 0x000fe20000000800 */
[----:B------:R3:W-:Y:S06]  /*5370*/  MEMBAR.ALL.CTA ;  /* 0x0000000000007992 */ /* 0x0007ec0000008000 */
[----:B---3--:R-:W3:Y:S01]  /*5380*/  FENCE.VIEW.ASYNC.S ;  /* 0x00000000000073c6 */ /* 0x008ee20000000000 */
[----:B--2---:R-:W-:Y:S11]  /*5390*/  LOP3.LUT P0, RZ, R6, 0x1, RZ, 0xc0, !PT ;  /* 0x0000000106ff7812 */ /* 0x004ff6000780c0ff */
[----:B------:R-:W-:Y:S02]  /*53a0*/  @!UPT UIADD3 URZ, UPT, UPT, URZ, URZ, URZ ;  /* 0x000000fffffff290 */ /* 0x000fe4000fffe0ff */
[----:B---3--:R-:W-:Y:S01]  /*53b0*/  VOTEU.ANY UP1, P0 ;  /* 0x0000000000ff7886 */ /* 0x008fe20000020100 */
[----:B------:R-:W-:Y:S01]  /*53c0*/  PLOP3.LUT P0, PT, PT, PT, UP1, 0x80, 0x8 ;  /* 0x000000000008781c */ /* 0x000fe20003f0f018 */
[----:B------:R-:W-:Y:S11]  /*53d0*/  UP2UR UR45, UPR, URZ, 0x2 ;  /* 0x00000002ff2d7883 */ /* 0x000ff60008000000 */
[----:B------:R-:W-:Y:S01]  /*53e0*/  @!UPT UIADD3 URZ, UPT, UPT, URZ, URZ, URZ ;  /* 0x000000fffffff290 */ /* 0x000fe2000fffe0ff */
[----:B-1----:R-:W-:Y:S02]  /*53f0*/  @P0 SHF.R.U32.HI R0, RZ, 0x10, R5 ;  /* 0x00000010ff000819 */ /* 0x002fe40000011605 */
        /* <DEDUP_REMOVED lines=12> */
[----:B------:R-:W2:Y:S01]  /*54c0*/  LDCU UR12, c[0x0][0xb20] ;  /* 0x00016400ff0c77ac */ /* 0x000ea20008000800 */
[----:B------:R-:W-:Y:S02]  /*54d0*/  UIMAD.WIDE.U32 UR4, UR56, UR55, URZ ;  /* 0x00000037380472a5 */ /* 0x000fe4000f8e00ff */
[----:B------:R-:W-:Y:S02]  /*54e0*/  UIMAD.WIDE.U32 UR6, UR57, UR52, URZ ;  /* 0x00000034390672a5 */ /* 0x000fe4000f8e00ff */
[----:B------:R-:W-:Y:S02]  /*54f0*/  UISETP.NE.AND UP0, UPT, UR54, 0x1, UPT ;  /* 0x000000013600788c */ /* 0x000fe4000bf05270 */
[----:B------:R-:W-:Y:S02]  /*5500*/  UIMAD.WIDE.U32 UR8, UR37, UR55, URZ ;  /* 0x00000037250872a5 */ /* 0x000fe4000f8e00ff */
[----:B------:R-:W-:Y:S02]  /*5510*/  UIMAD.WIDE.U32 UR10, UR38, UR52, URZ ;  /* 0x00000034260a72a5 */ /* 0x000fe4000f8e00ff */
[----:B------:R-:W-:Y:S02]  /*5520*/  UISETP.NE.AND UP1, UPT, UR43, 0x1, UPT ;  /* 0x000000012b00788c */ /* 0x000fe4000bf25270 */
[----:B------:R-:W-:Y:S01]  /*5530*/  UISETP.NE.AND UP2, UPT, UR42, 0x1, UPT ;  /* 0x000000012a00788c */ /* 0x000fe2000bf45270 */
[----:B------:R-:W-:Y:S02]  /*5540*/  UMOV UR4, UR5 ;  /* 0x0000000500047c82 */ /* 0x000fe40008000000 */
[----:B--2---:R-:W-:Y:S03]  /*5550*/  USHF.R.U32.HI UR5, URZ, UR12, UR4 ;  /* 0x0000000cff057299 */ /* 0x004fe60008011604 */
[----:B------:R-:W-:Y:S02]  /*5560*/  UMOV UR4, UR7 ;  /* 0x0000000700047c82 */ /* 0x000fe40008000000 */
[----:B------:R-:W-:Y:S02]  /*5570*/  USHF.R.U32.HI UR7, URZ, UR53, UR4 ;  /* 0x00000035ff077299 */ /* 0x000fe40008011604 */
[----:B------:R-:W-:Y:S02]  /*5580*/  USEL UR4, UR56, UR5, !UP0 ;  /* 0x0000000538047287 */ /* 0x000fe4000c000000 */
[----:B------:R-:W-:Y:S01]  /*5590*/  USEL UR7, UR57, UR7, !UP1 ;  /* 0x0000000739077287 */ /* 0x000fe2000c800000 */
[----:B------:R-:W-:Y:S01]  /*55a0*/  UMOV UR5, UR9 ;  /* 0x0000000900057c82 */ /* 0x000fe20008000000 */
[----:B------:R-:W-:Y:S02]  /*55b0*/  UIMAD.WIDE.U32 UR8, UR4, UR40, URZ ;  /* 0x00000028040872a5 */ /* 0x000fe4000f8e00ff */
[----:B------:R-:W-:Y:S03]  /*55c0*/  USHF.R.U32.HI UR6, URZ, UR12, UR5 ;  /* 0x0000000cff067299 */ /* 0x000fe60008011605 */
[----:B------:R-:W-:Y:S01]  /*55d0*/  UMOV UR5, UR11 ;  /* 0x0000000b00057c82 */ /* 0x000fe20008000000 */
[----:B------:R-:W-:Y:S02]  /*55e0*/  UIMAD.WIDE.U32 UR10, UR7, UR40, URZ ;  /* 0x00000028070a72a5 */ /* 0x000fe4000f8e00ff */
[----:B------:R-:W-:Y:S02]  /*55f0*/  USHF.R.U32.HI UR12, URZ, UR53, UR5 ;  /* 0x00000035ff0c7299 */ /* 0x000fe40008011605 */
[----:B------:R-:W-:Y:S01]  /*5600*/  USEL UR6, UR37, UR6, !UP0 ;  /* 0x0000000625067287 */ /* 0x000fe2000c000000 */
[----:B------:R-:W-:Y:S02]  /*5610*/  UMOV UR5, UR9 ;  /* 0x0000000900057c82 */ /* 0x000fe40008000000 */
[----:B------:R-:W-:Y:S01]  /*5620*/  UMOV UR10, UR11 ;  /* 0x0000000b000a7c82 */ /* 0x000fe20008000000 */
[----:B------:R-:W-:Y:S02]  /*5630*/  @UP2 USHF.R.U32.HI UR4, URZ, UR41, UR5 ;  /* 0x00000029ff042299 */ /* 0x000fe40008011605 */
[----:B------:R-:W-:Y:S02]  /*5640*/  @UP2 USHF.R.U32.HI UR7, URZ, UR41, UR10 ;  /* 0x00000029ff072299 */ /* 0x000fe4000801160a */
[----:B------:R-:W-:Y:S02]  /*5650*/  UIMAD UR4, UR42, UR4, URZ ;  /* 0x000000042a0472a4 */ /* 0x000fe4000f8e02ff */
[----:B------:R-:W-:Y:S02]  /*5660*/  UIMAD.WIDE.U32 UR10, UR6, UR40, URZ ;  /* 0x00000028060a72a5 */ /* 0x000fe4000f8e00ff */
[----:B------:R-:W-:Y:S02]  /*5670*/  USEL UR5, UR38, UR12, !UP1 ;  /* 0x0000000c26057287 */ /* 0x000fe4000c800000 */
[----:B------:R-:W-:Y:S02]  /*5680*/  UIMAD UR8, UR42, UR7, URZ ;  /* 0x000000072a0872a4 */ /* 0x000fe4000f8e02ff */
[----:B------:R-:W-:Y:S03]  /*5690*/  UISETP.GE.AND UP0, UPT, UR6, UR4, UPT ;  /* 0x000000040600728c */ /* 0x000fe6000bf06270 */
[----:B------:R-:W-:Y:S01]  /*56a0*/  UMOV UR4, UR11 ;  /* 0x0000000b00047c82 */ /* 0x000fe20008000000 */
[----:B------:R-:W-:Y:S02]  /*56b0*/  UISETP.GE.OR UP0, UPT, UR5, UR8, UP0 ;  /* 0x000000080500728c */ /* 0x000fe40008706670 */
[----:B------:R-:W-:Y:S02]  /*56c0*/  USHF.R.U32.HI UR4, URZ, UR41, UR4 ;  /* 0x00000029ff047299 */ /* 0x000fe40008011604 */
[----:B------:R-:W-:Y:S02]  /*56d0*/  UIMAD.WIDE.U32 UR8, UR5, UR40, URZ ;  /* 0x00000028050872a5 */ /* 0x000fe4000f8e00ff */
[----:B------:R-:W-:Y:S02]  /*56e0*/  USEL UR11, UR6, UR4, !UP2 ;  /* 0x00000004060b7287 */ /* 0x000fe4000d000000 */
[----:B------:R-:W-:Y:S02]  /*56f0*/  UIADD3 UR8, UPT, UPT, -UR5, URZ, URZ ;  /* 0x000000ff05087290 */ /* 0x000fe4000fffe1ff */
[----:B------:R-:W-:Y:S01]  /*5700*/  UIADD3 UR10, UPT, UPT, -UR11, URZ, URZ ;  /* 0x000000ff0b0a7290 */ /* 0x000fe2000fffe1ff */
[----:B------:R-:W-:Y:S01]  /*5710*/  @!UP0 UMOV UR4, UR9 ;  /* 0x0000000900048c82 */ /* 0x000fe20008000000 */
[----:B------:R-:W-:Y:S02]  /*5720*/  UIADD3 UR9, UPT, UPT, -UR6, URZ, URZ ;  /* 0x000000ff06097290 */ /* 0x000fe4000fffe1ff */
[----:B------:R-:W-:Y:S02]  /*5730*/  @!UP0 USHF.R.U32.HI UR4, URZ, UR41, UR4 ;  /* 0x00000029ff048299 */ /* 0x000fe40008011604 */
[----:B------:R-:W-:Y:S02]  /*5740*/  UIMAD UR10, UR42, UR10, UR6 ;  /* 0x0000000a2a0a72a4 */ /* 0x000fe4000f8e0206 */
[----:B------:R-:W-:Y:S04]  /*5750*/  @!UP0 USEL UR4, UR5, UR4, !UP2 ;  /* 0x0000000405048287 */ /* 0x000fe8000d000000 */
[----:B------:R-:W-:Y:S02]  /*5760*/  @!UP0 UIMAD UR10, UR7, UR10, UR4 ;  /* 0x0000000a070a82a4 */ /* 0x000fe4000f8e0204 */
[----:B------:R-:W-:Y:S02]  /*5770*/  @!UP0 UIADD3 UR11, UPT, UPT, UR11, -UR4, URZ ;  /* 0x800000040b0b8290 */ /* 0x000fe4000fffe0ff */
[----:B------:R-:W-:Y:S02]  /*5780*/  UIMAD UR7, UR43, UR8, UR38 ;  /* 0x000000082b0772a4 */ /* 0x000fe4000f8e0226 */
[----:B------:R-:W-:Y:S02]  /*5790*/  @!UP0 UIMAD UR6, UR11, UR42, UR5 ;  /* 0x0000002a0b0682a4 */ /* 0x000fe4000f8e0205 */
[----:B------:R-:W-:Y:S01]  /*57a0*/  UIMAD UR4, UR54, UR9, UR37 ;  /* 0x00000009360472a4 */ /* 0x000fe2000f8e0225 */
[----:B------:R-:W-:Y:S02]  /*57b0*/  @!UP0 UMOV UR5, UR10 ;  /* 0x0000000a00058c82 */ /* 0x000fe40008000000 */
[----:B------:R-:W-:Y:S02]  /*57c0*/  UIMAD UR38, UR5, UR43, UR7 ;  /* 0x0000002b052672a4 */ /* 0x000fe4000f8e0207 */
[----:B------:R-:W-:Y:S11]  /*57d0*/  UIMAD UR37, UR6, UR54, UR4 ;  /* 0x00000036062572a4 */ /* 0x000ff6000f8e0204 */
[----:B------:R-:W-:Y:S01]  /*57e0*/  @!UPT UIADD3 URZ, UPT, UPT, URZ, URZ, URZ ;  /* 0x000000fffffff290 */ /* 0x000fe2000fffe0ff */
.L_x_92:
[----:B------:R-:W-:Y:S01]  /*57f0*/  UISETP.NE.AND UP0, UPT, UR39, 0x1, UPT ;  /* 0x000000012700788c */ /* 0x000fe2000bf05270 */
[----:B------:R-:W-:Y:S01]  /*5800*/  IADD3 R89, PT, PT, R89, 0x1, RZ ;  /* 0x0000000159597810 */ /* 0x000fe20007ffe0ff */
[----:B------:R-:W-:Y:S02]  /*5810*/  UIADD3 UR11, UPT, UPT, UR44, 0x200, URZ ;  /* 0x000002002c0b7890 */ /* 0x000fe4000fffe0ff */
[----:B------:R-:W-:Y:S02]  /*5820*/  USHF.L.U32 UR50, UR30, 0x6, URZ ;  /* 0x000000061e327899 */ /* 0x000fe400080006ff */
[----:B------:R-:W-:Y:S05]  /*5830*/  USHF.L.U32 UR49, UR31, 0x8, URZ ;  /* 0x000000081f317899 */ /* 0x000fea00080006ff */
[----:B------:R-:W2:Y:S01]  /*5840*/  @!UP0 LDCU.128 UR12, c[0x0][0xb10] ;  /* 0x00016200ff0c87ac */ /* 0x000ea20008000c00 */
[----:B------:R-:W3:Y:S01]  /*5850*/  @!UP0 LDCU UR5, c[0x0][0xb0c] ;  /* 0x00016180ff0587ac */ /* 0x000ee20008000800 */
[----:B------:R-:W4:Y:S01]  /*5860*/  @!UP0 LDCU UR10, c[0x0][0xb20] ;  /* 0x00016400ff0a87ac */ /* 0x000f220008000800 */
[----:B--2---:R-:W-:Y:S02]  /*5870*/  UIMAD.WIDE.U32 UR8, UR38, UR12, URZ ;  /* 0x0000000c260872a5 */ /* 0x004fe4000f8e00ff */
[----:B------:R-:W-:Y:S02]  /*5880*/  UIMAD.WIDE.U32 UR6, UR37, UR15, URZ ;  /* 0x0000000f250672a5 */ /* 0x000fe4000f8e00ff */
[----:B------:R-:W-:Y:S03]  /*5890*/  @!UP0 UISETP.NE.AND UP1, UPT, UR14, 0x1, UPT ;  /* 0x000000010e00888c */ /* 0x000fe6000bf25270 */
[----:B------:R-:W-:Y:S01]  /*58a0*/  @!UP0 UMOV UR4, UR9 ;  /* 0x0000000900048c82 */ /* 0x000fe20008000000 */
[----:B---3--:R-:W-:Y:S02]  /*58b0*/  @!UP0 UISETP.NE.AND UP2, UPT, UR5, 0x1, UPT ;  /* 0x000000010500888c */ /* 0x008fe4000bf45270 */
[----:B------:R-:W-:Y:S01]  /*58c0*/  @!UP0 USHF.R.U32.HI UR4, URZ, UR13, UR4 ;  /* 0x0000000dff048299 */ /* 0x000fe20008011604 */
[----:B------:R-:W-:Y:S02]  /*58d0*/  @!UP0 UMOV UR6, UR7 ;  /* 0x0000000700068c82 */ /* 0x000fe40008000000 */
[----:B----4-:R-:W-:Y:S02]  /*58e0*/  @!UP0 USHF.R.U32.HI UR6, URZ, UR10, UR6 ;  /* 0x0000000aff068299 */ /* 0x010fe40008011606 */
[----:B------:R-:W-:Y:S02]  /*58f0*/  @!UP0 USEL UR7, UR38, UR4, !UP2 ;  /* 0x0000000426078287 */ /* 0x000fe4000d000000 */
[----:B------:R-:W-:Y:S04]  /*5900*/  @!UP0 USEL UR6, UR37, UR6, !UP1 ;  /* 0x0000000625068287 */ /* 0x000fe8000c800000 */
[----:B------:R-:W-:Y:S02]  /*5910*/  @!UP0 UIADD3 UR4, UPT, UPT, -UR7, UR6, URZ ;  /* 0x0000000607048290 */ /* 0x000fe4000fffe1ff */
[----:B------:R-:W-:Y:S02]  /*5920*/  @!UP0 UIADD3 UR6, UPT, UPT, UR7, -UR6, URZ ;  /* 0x8000000607068290 */ /* 0x000fe4000fffe0ff */
[----:B------:R-:W-:Y:S02]  /*5930*/  @!UP0 UIMAD UR38, UR4, UR5, UR38 ;  /* 0x00000005042682a4 */ /* 0x000fe4000f8e0226 */
[----:B------:R-:W-:Y:S02]  /*5940*/  @!UP0 UIMAD UR37, UR6, UR14, UR37 ;  /* 0x0000000e062582a4 */ /* 0x000fe4000f8e0225 */
[----:B------:R-:W-:Y:S09]  /*5950*/  ULOP3.LUT UP0, URZ, UR11, 0x1b0, URZ, 0xc0, !UPT ;  /* 0x000001b00bff7892 */ /* 0x000ff2000f80c0ff */
[----:B------:R-:W-:Y:S05]  /*5960*/  BRA.U !UP0, `(.L_x_93) ;  /* 0x0000000108407547 */ /* 0x000fea000b800000 */
[----:B------:R-:W2:Y:S01]  /*5970*/  LDCU.64 UR8, c[0x4][0x88] ;  /* 0x01001100ff0877ac */ /* 0x000ea20008000a00 */
[----:B------:R-:W-:Y:S01]  /*5980*/  MOV R3, 0x0 ;  /* 0x0000000000037802 */ /* 0x000fe20000000f00 */
[----:B------:R-:W-:Y:S02]  /*5990*/  HFMA2 R12, -RZ, RZ, 0, 5.9604644775390625e-08 ;  /* 0x00000001ff0c7431 */ /* 0x000fe400000001ff */
[----:B------:R-:W-:Y:S02]  /*59a0*/  IMAD.MOV.U32 R8, RZ, RZ, 0x70 ;  /* 0x00000070ff087424 */ /* 0x000fe400078e00ff */
[----:B------:R-:W-:Y:S01]  /*59b0*/  IMAD.MOV.U32 R13, RZ, RZ, RZ ;  /* 0x000000ffff0d7224 */ /* 0x000fe200078e00ff */
[----:B------:R-:W3:Y:S01]  /*59c0*/  LDCU.64 UR6, c[0x4][0x90] ;  /* 0x01001200ff0677ac */ /* 0x000ee20008000a00 */
[----:B------:R-:W4:Y:S01]  /*59d0*/  LDC.64 R2, c[0x4][R3] ;  /* 0x0100000003027b82 */ /* 0x000f220000000a00 */
[----:B------:R-:W1:Y:S01]  /*59e0*/  LDCU.64 UR4, c[0x4][0x8] ;  /* 0x01000100ff0477ac */ /* 0x000e620008000a00 */
[----:B--2---:R-:W-:Y:S01]  /*59f0*/  MOV R5, UR9 ;  /* 0x0000000900057c02 */ /* 0x004fe20008000f00 */
[----:B------:R-:W-:Y:S01]  /*5a00*/  IMAD.U32 R4, RZ, RZ, UR8 ;  /* 0x00000008ff047e24 */ /* 0x000fe2000f8e00ff */
[----:B---3--:R-:W-:Y:S01]  /*5a10*/  MOV R7, UR7 ;  /* 0x0000000700077c02 */ /* 0x008fe20008000f00 */
[----:B------:R-:W-:Y:S01]  /*5a20*/  IMAD.U32 R6, RZ, RZ, UR6 ;  /* 0x00000006ff067e24 */ /* 0x000fe2000f8e00ff */
[----:B-1----:R-:W-:Y:S01]  /*5a30*/  MOV R11, UR5 ;  /* 0x00000005000b7c02 */ /* 0x002fe20008000f00 */
[----:B------:R-:W-:Y:S02]  /*5a40*/  IMAD.U32 R10, RZ, RZ, UR4 ;  /* 0x00000004ff0a7e24 */ /* 0x000fe4000f8e00ff */
[----:B------:R-:W-:Y:S07]  /*5a50*/  LEPC R20, `(.L_x_93) ;  /* 0x000000001014794e */ /* 0x000fee0000000000 */
[----:B----45:R-:W-:Y:S05]  /*5a60*/  CALL.ABS.NOINC R2 ;  /* 0x0000000002007343 */ /* 0x030fea0003c00000 */
.L_x_93:
[----:B------:R-:W-:Y:S01]  /*5a70*/  LOP3.LUT P0, RZ, R96, 0x1b0, RZ, 0xc0, !PT ;  /* 0x000001b060ff7812 */ /* 0x000fe2000780c0ff */
[----:B------:R-:W-:Y:S11]  /*5a80*/  BSSY.RECONVERGENT B6, `(.L_x_94) ;  /* 0x0000013000067945 */ /* 0x000ff60003800200 */
[----:B------:R-:W-:Y:S01]  /*5a90*/  @!UPT UIADD3 URZ, UPT, UPT, URZ, URZ, URZ ;  /* 0x000000fffffff290 */ /* 0x000fe2000fffe0ff */
[----:B------:R-:W-:Y:S05]  /*5aa0*/  @!P0 BRA `(.L_x_95) ;  /* 0x0000000000408947 */ /* 0x000fea0003800000 */
        /* <DEDUP_REMOVED lines=16> */
.L_x_95:
[----:B------:R-:W-:Y:S05]  /*5bb0*/  BSYNC.RECONVERGENT B6 ;  /* 0x0000000000067941 */ /* 0x000fea0003800200 */
.L_x_94:
[----:B------:R-:W-:Y:S01]  /*5bc0*/  R2UR UR4, R88 ;  /* 0x00000000580472ca */ /* 0x000fe200000e0000 */
[----:B------:R-:W-:Y:S01]  /*5bd0*/  UISETP.NE.U32.AND UP0, UPT, UR60, URZ, UPT ;  /* 0x000000ff3c00728c */ /* 0x000fe2000bf05070 */
[----:B------:R-:W-:Y:S02]  /*5be0*/  ISETP.NE.U32.AND P4, PT, R82, RZ, PT ;  /* 0x000000ff5200720c */ /* 0x000fe40003f85070 */
[----:B------:R-:W-:Y:S01]  /*5bf0*/  ISETP.NE.U32.AND P2, PT, RZ, UR46, PT ;  /* 0x0000002eff007c0c */ /* 0x000fe2000bf45070 */
[----:B------:R-:W-:Y:S01]  /*5c00*/  UISETP.NE.AND.EX UP1, UPT, UR61, URZ, UPT, UP0 ;  /* 0x000000ff3d00728c */ /* 0x000fe2000bf25300 */
[----:B------:R-:W-:Y:S01]  /*5c10*/  ISETP.NE.AND.EX P4, PT, R83, RZ, PT, P4 ;  /* 0x000000ff5300720c */ /* 0x000fe20003f85340 */
[----:B------:R-:W-:Y:S01]  /*5c20*/  UPLOP3.LUT UP0, UPT, UPT, UPT, UPT, 0x40, 0x4 ;  /* 0x000000000004789c */ /* 0x000fe20003f0e870 */
[----:B------:R-:W-:Y:S05]  /*5c30*/  ISETP.NE.AND.EX P2, PT, RZ, UR47, PT, P2 ;  /* 0x0000002fff007c0c */ /* 0x000fea000bf45320 */
[----:B------:R-:W-:Y:S06]  /*5c40*/  UISETP.NE.AND UP2, UPT, UR4, URZ, UPT ;  /* 0x000000ff0400728c */ /* 0x000fec000bf45270 */
[----:B------:R-:W-:Y:S05]  /*5c50*/  PLOP3.LUT P1, PT, PT, PT, UP2, 0x80, 0x8 ;  /* 0x000000000008781c */ /* 0x000fea0003f2f028 */
[----:B------:R-:W-:Y:S06]  /*5c60*/  @UP2 UPLOP3.LUT UP0, UPT, UPT, UPT, UP1, 0x80, 0x8 ;  /* 0x000000000008289c */ /* 0x000fec0003f0f010 */
[----:B------:R-:W-:Y:S01]  /*5c70*/  PLOP3.LUT P0, PT, PT, PT, UP0, 0x80, 0x8 ;  /* 0x000000000008781c */ /* 0x000fe20003f0f008 */
[----:B------:R-:W-:Y:S01]  /*5c80*/  @!UPT UIADD3 URZ, UPT, UPT, URZ, URZ, URZ ;  /* 0x000000fffffff290 */ /* 0x000fe2000fffe0ff */
[----:B------:R-:W-:Y:S11]  /*5c90*/  BRA.U !UP1, `(.L_x_96) ;  /* 0x00000001093c7547 */ /* 0x000ff6000b800000 */
[----:B------:R-:W-:Y:S01]  /*5ca0*/  UISETP.NE.U32.AND UP0, UPT, UR46, URZ, UPT ;  /* 0x000000ff2e00728c */ /* 0x000fe2000bf05070 */
[----:B-1----:R-:W-:Y:S01]  /*5cb0*/  HFMA2 R0, -RZ, RZ, 0, 5.9604644775390625e-08 ;  /* 0x00000001ff007431 */ /* 0x002fe200000001ff */
[----:B------:R-:W1:Y:S01]  /*5cc0*/  LDCU.64 UR8, c[0x0][0x358] ;  /* 0x00006b00ff0877ac */ /* 0x000e620008000a00 */
[----:B------:R-:W-:Y:S01]  /*5cd0*/  IMAD.MOV.U32 R85, RZ, RZ, 0x1 ;  /* 0x00000001ff557424 */ /* 0x000fe200078e00ff */
[----:B------:R-:W-:Y:S06]  /*5ce0*/  UISETP.NE.AND.EX UP0, UPT, UR47, URZ, UPT, UP0 ;  /* 0x000000ff2f00728c */ /* 0x000fec000bf05300 */
        /* <DEDUP_REMOVED lines=9> */
[----:B--23--:R-:W-:Y:S02]  /*5d80*/  @!P3 IMAD.U32 R41, RZ, RZ, UR4 ;  /* 0x00000004ff29be24 */ /* 0x00cfe4000f8e00ff */
.L_x_96:
[----:B------:R-:W-:Y:S05]  /*5d90*/  @!P4 BRA `(.L_x_97) ;  /* 0x000000000024c947 */ /* 0x000fea0003800000 */
[----:B------:R-:W-:Y:S01]  /*5da0*/  ISETP.NE.U32.AND P3, PT, R80, RZ, PT ;  /* 0x000000ff5000720c */ /* 0x000fe20003f65070 */
[----:B------:R-:W2:Y:S03]  /*5db0*/  LDCU.64 UR4, c[0x0][0x358] ;  /* 0x00006b00ff0477ac */ /* 0x000ea60008000a00 */
[----:B------:R-:W-:Y:S11]  /*5dc0*/  ISETP.NE.AND.EX P3, PT, R81, RZ, PT, P3 ;  /* 0x000000ff5100720c */ /* 0x000ff60003f65330 */
[----:B------:R-:W-:Y:S02]  /*5dd0*/  @!UPT UIADD3 URZ, UPT, UPT, URZ, URZ, URZ ;  /* 0x000000fffffff290 */ /* 0x000fe4000fffe0ff */
[----:B------:R-:W3:Y:S01]  /*5de0*/  @P3 LDC.64 R2, c[0x0][0x8a8] ;  /* 0x00022a00ff023b82 */ /* 0x000ee20000000a00 */
[----:B-1----:R-:W-:Y:S04]  /*5df0*/  @P3 IMAD R0, R82, UR36, RZ ;  /* 0x0000002452003c24 */ /* 0x002fe8000f8e02ff */
[----:B---3--:R-:W-:Y:S05]  /*5e00*/  @P3 IMAD.WIDE R2, R0, 0x4, R2 ;  /* 0x0000000400023825 */ /* 0x008fea00078e0202 */
[----:B--2--5:R2:W5:Y:S02]  /*5e10*/  @P3 LDG.E R38, desc[UR4][R2.64] ;  /* 0x0000000402263981 */ /* 0x024564000c1e1900 */
[----:B--2---:R-:W3:Y:S02]  /*5e20*/  @!P3 LDC R38, c[0x0][0x8a0] ;  /* 0x00022800ff26bb82 */ /* 0x004ee40000000800 */
.L_x_97:
[----:B-----5:R-:W-:Y:S01]  /*5e30*/  FSETP.NEU.AND P4, PT, R41, RZ, PT ;  /* 0x000000ff2900720b */ /* 0x020fe20003f8d000 */
[----:B------:R-:W-:Y:S01]  /*5e40*/  BSSY B1, `(.L_x_98) ;  /* 0x0000042000017945 */ /* 0x000fe20003800000 */
[----:B------:R-:W-:Y:S01]  /*5e50*/  SEL R6, RZ, 0xffffffff, P2 ;  /* 0xffffffffff067807 */ /* 0x000fe20001000000 */
[----:B------:R-:W-:Y:S01]  /*5e60*/  IMAD.MOV.U32 R100, RZ, RZ, 0x1 ;  /* 0x00000001ff647424 */ /* 0x000fe200078e00ff */
[----:B------:R-:W-:Y:S02]  /*5e70*/  LOP3.LUT P3, RZ, R85, 0xff, RZ, 0xc0, !PT ;  /* 0x000000ff55ff7812 */ /* 0x000fe4000786c0ff */
[----:B------:R-:W-:Y:S02]  /*5e80*/  CS2R R78, SRZ ;  /* 0x00000000004e7805 */ /* 0x000fe4000001ff00 */
[----:B------:R-:W-:Y:S02]  /*5e90*/  @P1 SEL R3, RZ, 0xffffffff, P4 ;  /* 0xffffffffff031807 */ /* 0x000fe40002000000 */
[----:B------:R-:W-:Y:S02]  /*5ea0*/  CS2R R76, SRZ ;  /* 0x00000000004c7805 */ /* 0x000fe4000001ff00 */
[----:B------:R-:W-:Y:S02]  /*5eb0*/  LEA R2, R93, UR44, 0x3 ;  /* 0x0000002c5d027c11 */ /* 0x000fe4000f8e18ff */
[----:B------:R-:W-:Y:S02]  /*5ec0*/  CS2R R74, SRZ ;  /* 0x00000000004a7805 */ /* 0x000fe4000001ff00 */
[----:B------:R-:W-:Y:S02]  /*5ed0*/  @P0 SEL R3, R6, R3, !P3 ;  /* 0x0000000306030207 */ /* 0x000fe40005800000 */
[----:B------:R-:W-:Y:S02]  /*5ee0*/  CS2R R72, SRZ ;  /* 0x0000000000487805 */ /* 0x000fe4000001ff00 */
[----:B------:R-:W-:Y:S02]  /*5ef0*/  LEA R71, R36, UR44, 0x3 ;  /* 0x0000002c24477c11 */ /* 0x000fe4000f8e18ff */
[----:B------:R-:W-:Y:S02]  /*5f00*/  @P1 LOP3.LUT R3, R3, 0x1, RZ, 0xc0, !PT ;  /* 0x0000000103031812 */ /* 0x000fe400078ec0ff */
[----:B------:R-:W-:Y:S02]  /*5f10*/  SHF.L.U32 R4, R94, 0x1f, RZ ;  /* 0x0000001f5e047819 */ /* 0x000fe400000006ff */
[----:B------:R-:W-:Y:S02]  /*5f20*/  ISETP.NE.U32.OR P6, PT, R3, 0x1, !P1 ;  /* 0x000000010300780c */ /* 0x000fe40004fc5470 */
[----:B------:R-:W-:Y:S02]  /*5f30*/  PLOP3.LUT P2, PT, PT, PT, UP1, 0x80, 0x8 ;  /* 0x000000000008781c */ /* 0x000fe40003f4f018 */
[----:B------:R-:W-:Y:S02]  /*5f40*/  LEA.HI R39, R36, R36, RZ, 0x1 ;  /* 0x0000002424277211 */ /* 0x000fe400078f08ff */
[----:B------:R-:W-:Y:S02]  /*5f50*/  SEL R3, RZ, 0xffffffff, P4 ;  /* 0xffffffffff037807 */ /* 0x000fe40002000000 */
[----:B------:R-:W-:Y:S01]  /*5f60*/  P2R R102, PR, RZ, 0x40 ;  /* 0x00000040ff667803 */ /* 0x000fe20000000000 */
[C---:B-1----:R-:W-:Y:S01]  /*5f70*/  IMAD.SHL.U32 R0, R39.reuse, 0x80, RZ ;  /* 0x0000008027007824 */ /* 0x042fe200078e00ff */
[----:B------:R-:W-:Y:S03]  /*5f80*/  LOP3.LUT R39, R39, 0xffe, RZ, 0xc0, !PT ;  /* 0x00000ffe27277812 */ /* 0x000fe600078ec0ff */
[----:B------:R-:W-:Y:S02]  /*5f90*/  @P6 SHF.L.U32 R5, R91, 0x1f, RZ ;  /* 0x0000001f5b056819 */ /* 0x000fe400000006ff */
[----:B------:R-:W-:Y:S01]  /*5fa0*/  @P2 SEL R3, R6, R3, !P3 ;  /* 0x0000000306032207 */ /* 0x000fe20005800000 */
[----:B------:R-:W-:Y:S01]  /*5fb0*/  IMAD.IADD R39, R36, 0x1, -R39 ;  /* 0x0000000124277824 */ /* 0x000fe200078e0a27 */
[----:B------:R-:W1:Y:S01]  /*5fc0*/  @P6 SYNCS.PHASECHK.TRANS64.TRYWAIT P1, [R2+URZ+0x50], R5 ;  /* 0x00005005020065a7 */ /* 0x000e6200080211ff */
[----:B------:R-:W-:Y:S02]  /*5fd0*/  LOP3.LUT R0, R0, 0xffffff00, RZ, 0xc0, !PT ;  /* 0xffffff0000007812 */ /* 0x000fe400078ec0ff */
[----:B------:R-:W-:Y:S03]  /*5fe0*/  LOP3.LUT R3, R3, 0x1, RZ, 0xc0, !PT ;  /* 0x0000000103037812 */ /* 0x000fe600078ec0ff */
[----:B------:R-:W-:Y:S01]  /*5ff0*/  IMAD.IADD R0, R37, 0x1, R0 ;  /* 0x0000000125007824 */ /* 0x000fe200078e0200 */
[----:B------:R-:W-:Y:S03]  /*6000*/  ISETP.NE.U32.AND P5, PT, R3, 0x1, PT ;  /* 0x000000010300780c */ /* 0x000fe60003fa5070 */
[----:B------:R-:W-:Y:S01]  /*6010*/  IMAD R39, R39, 0x100000, R0 ;  /* 0x0010000027277824 */ /* 0x000fe200078e0200 */
[----:B------:R-:W-:Y:S01]  /*6020*/  P2R R101, PR, RZ, 0x20 ;  /* 0x00000020ff657803 */ /* 0x000fe20000000000 */
[----:B------:R2:W4:Y:S01]  /*6030*/  SYNCS.PHASECHK.TRANS64.TRYWAIT P0, [R71+URZ+0xc0], R4 ;  /* 0x0000c004470075a7 */ /* 0x00052200080011ff */
[----:B-1----:R-:W-:Y:S01]  /*6040*/  @P6 SEL R100, RZ, 0x1, !P1 ;  /* 0x00000001ff646807 */ /* 0x002fe20004800000 */
[----:B--2---:R-:W-:Y:S06]  /*6050*/  @!P6 BRA `(.L_x_99) ;  /* 0x000000000080e947 */ /* 0x004fec0003800000 */
[----:B------:R-:W-:Y:S01]  /*6060*/  @P5 IMAD R6, R93, 0x1000, R84 ;  /* 0x000010005d065824 */ /* 0x000fe200078e0254 */
[----:B------:R-:W1:Y:S01]  /*6070*/  S2R R0, SR_CgaCtaId ;  /* 0x0000000000007919 */ /* 0x000e620000008800 */
[----:B------:R-:W-:Y:S01]  /*6080*/  ISETP.NE.AND P1, PT, R100, RZ, PT ;  /* 0x000000ff6400720c */ /* 0x000fe20003f25270 */
[----:B------:R-:W-:Y:S01]  /*6090*/  BSSY B0, `(.L_x_100) ;  /* 0x000000b000007945 */ /* 0x000fe20003800000 */
[----:B------:R-:W-:Y:S01]  /*60a0*/  @P5 VIADD R5, R6, UR44 ;  /* 0x0000002c06055c36 */ /* 0x000fe20008000000 */
[----:B------:R-:W-:Y:S02]  /*60b0*/  CS2R R74, SRZ ;  /* 0x00000000004a7805 */ /* 0x000fe4000001ff00 */
[----:B------:R-:W-:Y:S02]  /*60c0*/  CS2R R72, SRZ ;  /* 0x0000000000487805 */ /* 0x000fe4000001ff00 */
[----:B------:R-:W-:Y:S01]  /*60d0*/  CS2R R78, SRZ ;  /* 0x00000000004e7805 */ /* 0x000fe2000001ff00 */
[----:B------:R-:W-:Y:S01]  /*60e0*/  @P5 IMAD R5, R95, -0x10, R5 ;  /* 0xfffffff05f055824 */ /* 0x000fe200078e0205 */
[----:B------:R-:W-:Y:S04]  /*60f0*/  CS2R R76, SRZ ;  /* 0x00000000004c7805 */ /* 0x000fe8000001ff00 */
[----:B------:R-:W-:Y:S05]  /*6100*/  @P1 BRA `(.L_x_101) ;  /* 0x00000000000c1947 */ /* 0x000fea0003800000 */
[----:B------:R-:W-:Y:S04]  /*6110*/  SHF.L.U32 R3, R91, 0x1f, RZ ;  /* 0x0000001f5b037819 */ /* 0x000fe800000006ff */
[----:B------:R-:W2:Y:S02]  /*6120*/  SYNCS.PHASECHK.TRANS64.TRYWAIT P1, [R2+URZ+0x50], R3 ;  /* 0x00005003020075a7 */ /* 0x000ea400080211ff */
[----:B--2---:R-:W-:Y:S05]  /*6130*/  @!P1 BRA `(.L_x_102) ;  /* 0x0000004000209947 */ /* 0x004fea0003800000 */
.L_x_101:
[----:B------:R-:W-:Y:S05]  /*6140*/  BSYNC B0 ;  /* 0x0000000000007941 */ /* 0x000fea0003800000 */
.L_x_100:
[----:B------:R-:W-:Y:S01]  /*6150*/  ISETP.NE.AND P1, PT, R101, RZ, PT ;  /* 0x000000ff6500720c */ /* 0x000fe20003f25270 */
[----:B--2---:R-:W-:Y:S02]  /*6160*/  VIADD R3, R2, 0x70 ;  /* 0x0000007002037836 */ /* 0x004fe40000000000 */
[----:B------:R-:W-:Y:S03]  /*6170*/  VIADD R93, R93, 0x1 ;  /* 0x000000015d5d7836 */ /* 0x000fe60000000000 */
[----:B-1----:R-:W-:Y:S07]  /*6180*/  PRMT R0, R0, 0x654, R3 ;  /* 0x0000065400007816 */ /* 0x002fee0000000003 */
[----:B------:R1:W2:Y:S04]  /*6190*/  @P1 LDS.128 R72, [R6+UR44+0x200] ;  /* 0x0002002c06481984 */ /* 0x0002a80008000c00 */
[----:B------:R1:W1:Y:S01]  /*61a0*/  @P1 LDS.128 R76, [R5+0x210] ;  /* 0x00021000054c1984 */ /* 0x0002620000000c00 */
[C---:B------:R-:W-:Y:S01]  /*61b0*/  ISETP.NE.AND P1, PT, R93.reuse, 0x4, PT ;  /* 0x000000045d00780c */ /* 0x040fe20003f25270 */
[----:B------:R-:W-:Y:S01]  /*61c0*/  @!PT LDS RZ, [RZ] ;  /* 0x00000000fffff984 */ /* 0x000fe20000000800 */
[----:B------:R-:W-:Y:S01]  /*61d0*/  @!PT LDS RZ, [RZ] ;  /* 0x00000000fffff984 */ /* 0x000fe20000000800 */
[----:B------:R-:W-:Y:S01]  /*61e0*/  @!PT LDS RZ, [RZ] ;  /* 0x00000000fffff984 */ /* 0x000fe20000000800 */
[----:B------:R-:W-:Y:S01]  /*61f0*/  @!PT LDS RZ, [RZ] ;  /* 0x00000000fffff984 */ /* 0x000fe20000000800 */
[----:B------:R5:W-:Y:S06]  /*6200*/  MEMBAR.ALL.CTA ;  /* 0x0000000000007992 */ /* 0x000bec0000008000 */
[----:B-----5:R-:W5:Y:S01]  /*6210*/  FENCE.VIEW.ASYNC.S ;  /* 0x00000000000073c6 */ /* 0x020f620000000000 */
[----:B------:R-:W-:Y:S01]  /*6220*/  SEL R93, R93, RZ, P1 ;  /* 0x000000ff5d5d7207 */ /* 0x000fe20000800000 */
[----:B-----5:R5:W-:Y:S02]  /*6230*/  SYNCS.ARRIVE.TRANS64.RED.A1T0 RZ, [R0+URZ], RZ ;  /* 0x000000ff00ff79a7 */ /* 0x020be400081004ff */
[----:B-----5:R-:W-:Y:S04]  /*6240*/  SEL R0, RZ, 0x1, P1 ;  /* 0x00000001ff007807 */ /* 0x020fe80000800000 */
[----:B--2---:R-:W-:Y:S02]  /*6250*/  LOP3.LUT R91, R91, R0, RZ, 0x3c, !PT ;  /* 0x000000005b5b7212 */ /* 0x004fe400078e3cff */
.L_x_99:
[----:B------:R-:W-:Y:S05]  /*6260*/  BSYNC B1 ;  /* 0x0000000000017941 */ /* 0x000fea0003800000 */
.L_x_98:
[----:B------:R-:W-:Y:S04]  /*6270*/  SHF.R.U32.HI R3, RZ, 0x15, R39 ;  /* 0x00000015ff037819 */ /* 0x000fe80000011627 */
[----:B------:R-:W-:Y:S01]  /*6280*/  LOP3.LUT P1, RZ, R3, 0x3, R86, 0x48, !PT ;  /* 0x0000000303ff7812 */ /* 0x000fe20007824856 */
[----:B------:R-:W-:Y:S01]  /*6290*/  @!UPT UIADD3 URZ, UPT, UPT, URZ, URZ, URZ ;  /* 0x000000fffffff290 */ /* 0x000fe2000fffe0ff */
[----:B----4-:R-:W-:Y:S11]  /*62a0*/  @P0 BRA `(.L_x_103) ;  /* 0x0000000000080947 */ /* 0x010ff60003800000 */
[----:B------:R-:W2:Y:S02]  /*62b0*/  SYNCS.PHASECHK.TRANS64.TRYWAIT P0, [R71+URZ+0xc0], R4 ;  /* 0x0000c004470075a7 */ /* 0x000ea400080011ff */
[----:B--2---:R-:W-:Y:S05]  /*62c0*/  @!P0 BRA `(.L_x_104) ;  /* 0x0000003c00d08947 */ /* 0x004fea0003800000 */
.L_x_103:
[----:B------:R-:W-:Y:S05]  /*62d0*/  @!P1 BRA `(.L_x_105) ;  /* 0x0000000000409947 */ /* 0x000fea0003800000 */
[----:B------:R-:W1:Y:S01]  /*62e0*/  LDCU.64 UR8, c[0x4][0x78] ;  /* 0x01000f00ff0877ac */ /* 0x000e620008000a00 */
[----:B------:R-:W-:Y:S01]  /*62f0*/  MOV R3, 0x0 ;  /* 0x0000000000037802 */ /* 0x000fe20000000f00 */
[----:B------:R-:W-:Y:S02]  /*6300*/  HFMA2 R12, -RZ, RZ, 0, 5.9604644775390625e-08 ;  /* 0x00000001ff0c7431 */ /* 0x000fe400000001ff */
[----:B------:R-:W-:Y:S02]  /*6310*/  IMAD.MOV.U32 R8, RZ, RZ, 0x192 ;  /* 0x00000192ff087424 */ /* 0x000fe400078e00ff */
[----:B------:R-:W-:Y:S01]  /*6320*/  IMAD.MOV.U32 R13, RZ, RZ, RZ ;  /* 0x000000ffff0d7224 */ /* 0x000fe200078e00ff */
[----:B------:R-:W4:Y:S01]  /*6330*/  LDCU.64 UR6, c[0x4][0x80] ;  /* 0x01001000ff0677ac */ /* 0x000f220008000a00 */
[----:B------:R-:W3:Y:S01]  /*6340*/  LDC.64 R2, c[0x4][R3] ;  /* 0x0100000003027b82 */ /* 0x000ee20000000a00 */
[----:B------:R-:W5:Y:S01]  /*6350*/  LDCU.64 UR4, c[0x4][0x18] ;  /* 0x01000300ff0477ac */ /* 0x000f620008000a00 */
[----:B-1----:R-:W-:Y:S01]  /*6360*/  MOV R5, UR9 ;  /* 0x0000000900057c02 */ /* 0x002fe20008000f00 */
[----:B--2---:R-:W-:Y:S01]  /*6370*/  IMAD.U32 R4, RZ, RZ, UR8 ;  /* 0x00000008ff047e24 */ /* 0x004fe2000f8e00ff */
[----:B----4-:R-:W-:Y:S01]  /*6380*/  MOV R7, UR7 ;  /* 0x0000000700077c02 */ /* 0x010fe20008000f00 */
[----:B------:R-:W-:Y:S01]  /*6390*/  IMAD.U32 R6, RZ, RZ, UR6 ;  /* 0x00000006ff067e24 */ /* 0x000fe2000f8e00ff */
[----:B-----5:R-:W-:Y:S01]  /*63a0*/  MOV R11, UR5 ;  /* 0x00000005000b7c02 */ /* 0x020fe20008000f00 */
[----:B------:R-:W-:Y:S02]  /*63b0*/  IMAD.U32 R10, RZ, RZ, UR4 ;  /* 0x00000004ff0a7e24 */ /* 0x000fe4000f8e00ff */
[----:B------:R-:W-:Y:S07]  /*63c0*/  LEPC R20, `(.L_x_105) ;  /* 0x000000001014794e */ /* 0x000fee0000000000 */
[----:B---3--:R-:W-:Y:S05]  /*63d0*/  CALL.ABS.NOINC R2 ;  /* 0x0000000002007343 */ /* 0x008fea0003c00000 */
.L_x_105:
[-C--:B------:R-:W-:Y:S01]  /*63e0*/  F2FP.F16.E4M3.UNPACK_B R42, R72.reuse ;  /* 0x00000048ff2a723e */ /* 0x080fe200020006ff */
[----:B------:R-:W-:Y:S05]  /*63f0*/  WARPSYNC.ALL ;  /* 0x0000000000007948 */ /* 0x000fea0003800000 */
[----:B------:R-:W-:Y:S01]  /*6400*/  R2UR UR4, R39 ;  /* 0x00000000270472ca */ /* 0x000fe200000e0000 */
[--C-:B------:R-:W-:Y:S01]  /*6410*/  HADD2.F32 R40, -RZ, R42.reuse.H0_H0 ;  /* 0x2000002aff287230 */ /* 0x100fe20000004100 */
[----:B------:R-:W-:Y:S01]  /*6420*/  F2FP.F16.E4M3.UNPACK_B R43, R72.H1 ;  /* 0x00000048ff2b723e */ /* 0x000fe200030006ff */
[----:B------:R-:W-:Y:S01]  /*6430*/  HADD2.F32 R42, -RZ, R42.H1_H1 ;  /* 0x3000002aff2a7230 */ /* 0x000fe20000004100 */
[-C--:B------:R-:W-:Y:S01]  /*6440*/  F2FP.F16.E4M3.UNPACK_B R45, R73.reuse ;  /* 0x00000049ff2d723e */ /* 0x080fe200020006ff */
[----:B------:R-:W-:Y:S01]  /*6450*/  BSSY.RECONVERGENT B0, `(.L_x_106) ;  /* 0x0000099000007945 */ /* 0x000fe20003800200 */
[----:B------:R-:W-:Y:S01]  /*6460*/  F2FP.F16.E4M3.UNPACK_B R47, R73.H1 ;  /* 0x00000049ff2f723e */ /* 0x000fe200030006ff */
[--C-:B------:R-:W-:Y:S01]  /*6470*/  HADD2.F32 R44, -RZ, R43.reuse.H0_H0 ;  /* 0x2000002bff2c7230 */ /* 0x100fe20000004100 */
[-C--:B------:R-:W-:Y:S01]  /*6480*/  F2FP.F16.E4M3.UNPACK_B R49, R74.reuse ;  /* 0x0000004aff31723e */ /* 0x080fe200020006ff */
[----:B------:R-:W-:Y:S01]  /*6490*/  HADD2.F32 R46, -RZ, R43.H1_H1 ;  /* 0x3000002bff2e7230 */ /* 0x000fe20000004100 */
[----:B------:R-:W-:Y:S01]  /*64a0*/  F2FP.F16.E4M3.UNPACK_B R51, R74.H1 ;  /* 0x0000004aff33723e */ /* 0x000fe200030006ff */
[--C-:B------:R-:W-:Y:S01]  /*64b0*/  HADD2.F32 R43, -RZ, R45.reuse.H0_H0 ;  /* 0x2000002dff2b7230 */ /* 0x100fe20000004100 */
[-C--:B------:R-:W-:Y:S01]  /*64c0*/  F2FP.F16.E4M3.UNPACK_B R53, R75.reuse ;  /* 0x0000004bff35723e */ /* 0x080fe200020006ff */
[----:B-12---:R-:W-:Y:S01]  /*64d0*/  LDTM.16dp32bit_t0_t15.x32 R4, tmem[UR4] ;  /* 0x00000004000479ee */ /* 0x006fe20008a80000 */
[----:B------:R-:W3:Y:S01]  /*64e0*/  LDTM.16dp32bit_t16_t31.x32 R4, tmem[UR4+0x20] ;  /* 0x00002004000479ee */ /* 0x000ee20008aa0000 */
[----:B------:R-:W-:Y:S01]  /*64f0*/  IADD3 R112, PT, PT, R84, UR44, RZ ;  /* 0x0000002c54707c10 */ /* 0x000fe2000fffe0ff */
[----:B------:R-:W-:Y:S01]  /*6500*/  HADD2.F32 R48, -RZ, R45.H1_H1 ;  /* 0x3000002dff307230 */ /* 0x000fe20000004100 */
[----:B------:R-:W-:Y:S01]  /*6510*/  SHF.L.U32 R103, R90, 0x4, RZ ;  /* 0x000000045a677819 */ /* 0x000fe200000006ff */
[----:B------:R-:W-:Y:S01]  /*6520*/  HADD2.F32 R52, -RZ, R49.H1_H1 ;  /* 0x30000031ff347230 */ /* 0x000fe20000004100 */
[----:B------:R-:W-:Y:S01]  /*6530*/  F2FP.F16.E4M3.UNPACK_B R55, R75.H1 ;  /* 0x0000004bff37723e */ /* 0x000fe200030006ff */
[----:B------:R-:W-:Y:S01]  /*6540*/  HADD2.F32 R56, -RZ, R53.H1_H1 ;  /* 0x30000035ff387230 */ /* 0x000fe20000004100 */
[-C--:B------:R-:W-:Y:S01]  /*6550*/  F2FP.F16.E4M3.UNPACK_B R57, R76.reuse ;  /* 0x0000004cff39723e */ /* 0x080fe200020006ff */
[--C-:B------:R-:W-:Y:S01]  /*6560*/  HADD2.F32 R45, -RZ, R47.reuse.H0_H0 ;  /* 0x2000002fff2d7230 */ /* 0x100fe20000004100 */
[----:B------:R-:W-:Y:S01]  /*6570*/  F2FP.F16.E4M3.UNPACK_B R59, R76.H1 ;  /* 0x0000004cff3b723e */ /* 0x000fe200030006ff */
[----:B------:R-:W-:Y:S01]  /*6580*/  HADD2.F32 R50, -RZ, R47.H1_H1 ;  /* 0x3000002fff327230 */ /* 0x000fe20000004100 */
[-C--:B------:R-:W-:Y:S01]  /*6590*/  F2FP.F16.E4M3.UNPACK_B R61, R77.reuse ;  /* 0x0000004dff3d723e */ /* 0x080fe200020006ff */
[----:B------:R-:W-:Y:S01]  /*65a0*/  HADD2.F32 R47, -RZ, R49.H0_H0 ;  /* 0x20000031ff2f7230 */ /* 0x000fe20000004100 */
[----:B------:R-:W-:Y:S01]  /*65b0*/  F2FP.F16.E4M3.UNPACK_B R63, R77.H1 ;  /* 0x0000004dff3f723e */ /* 0x000fe200030006ff */
[----:B------:R-:W-:Y:S01]  /*65c0*/  HADD2.F32 R60, -RZ, R57.H1_H1 ;  /* 0x30000039ff3c7230 */ /* 0x000fe20000004100 */
[-C--:B------:R-:W-:Y:S01]  /*65d0*/  F2FP.F16.E4M3.UNPACK_B R65, R78.reuse ;  /* 0x0000004eff41723e */ /* 0x080fe200020006ff */
[----:B------:R-:W-:Y:S01]  /*65e0*/  HADD2.F32 R64, -RZ, R61.H1_H1 ;  /* 0x3000003dff407230 */ /* 0x000fe20000004100 */
[----:B------:R-:W-:Y:S01]  /*65f0*/  F2FP.F16.E4M3.UNPACK_B R67, R78.H1 ;  /* 0x0000004eff43723e */ /* 0x000fe200030006ff */
[----:B------:R-:W-:Y:S01]  /*6600*/  HADD2.F32 R49, -RZ, R51.H0_H0 ;  /* 0x20000033ff317230 */ /* 0x000fe20000004100 */
[----:B------:R-:W-:Y:S01]  /*6610*/  ISETP.NE.AND P0, PT, R97, RZ, PT ;  /* 0x000000ff6100720c */ /* 0x000fe20003f05270 */
[----:B------:R-:W-:Y:S01]  /*6620*/  HADD2.F32 R68, -RZ, R65.H1_H1 ;  /* 0x30000041ff447230 */ /* 0x000fe20000004100 */
[----:B------:R-:W-:Y:S01]  /*6630*/  ISETP.NE.AND P6, PT, R102, RZ, PT ;  /* 0x000000ff6600720c */ /* 0x000fe20003fc5270 */
[----:B------:R-:W-:Y:S02]  /*6640*/  HADD2.F32 R54, -RZ, R51.H1_H1 ;  /* 0x30000033ff367230 */ /* 0x000fe40000004100 */
[C---:B---3--:R-:W-:Y:S01]  /*6650*/  FMUL R0, R38.reuse, R4 ;  /* 0x0000000426007220 */ /* 0x048fe20000400000 */
[C---:B------:R-:W-:Y:S01]  /*6660*/  FMUL R2, R38.reuse, R5 ;  /* 0x0000000526027220 */ /* 0x040fe20000400000 */
[C---:B------:R-:W-:Y:S01]  /*6670*/  FMUL R4, R38.reuse, R8 ;  /* 0x0000000826047220 */ /* 0x040fe20000400000 */
[C---:B------:R-:W-:Y:S01]  /*6680*/  FMUL R5, R38.reuse, R9 ;  /* 0x0000000926057220 */ /* 0x040fe20000400000 */
[C---:B------:R-:W-:Y:S01]  /*6690*/  FFMA R0, R41.reuse, R40, R0 ;  /* 0x0000002829007223 */ /* 0x040fe20000000000 */
[C---:B------:R-:W-:Y:S01]  /*66a0*/  FFMA R2, R41.reuse, R42, R2 ;  /* 0x0000002a29027223 */ /* 0x040fe20000000002 */
[C---:B------:R-:W-:Y:S01]  /*66b0*/  FMUL R8, R38.reuse, R12 ;  /* 0x0000000c26087220 */ /* 0x040fe20000400000 */
[C---:B------:R-:W-:Y:S01]  /*66c0*/  FMUL R9, R38.reuse, R13 ;  /* 0x0000000d26097220 */ /* 0x040fe20000400000 */
[----:B------:R-:W-:Y:S02]  /*66d0*/  HADD2.F32 R51, -RZ, R53.H0_H0 ;  /* 0x20000035ff337230 */ /* 0x000fe40000004100 */
[C---:B------:R-:W-:Y:S01]  /*66e0*/  FMUL R12, R38.reuse, R16 ;  /* 0x00000010260c7220 */ /* 0x040fe20000400000 */
        /* <DEDUP_REMOVED lines=13> */
[C---:B------:R-:W-:Y:S01]  /*67c0*/  FFMA R3, R41.reuse, R44, R3 ;  /* 0x0000002c29037223 */ /* 0x040fe20000000003 */
[----:B------:R-:W-:Y:S01]  /*67d0*/  F2FP.F16.E4M3.UNPACK_B R40, R79 ;  /* 0x0000004fff28723e */ /* 0x000fe200020006ff */
[C---:B------:R-:W-:Y:S01]  /*67e0*/  FFMA R7, R41.reuse, R46, R7 ;  /* 0x0000002e29077223 */ /* 0x040fe20000000007 */
[C---:B------:R-:W-:Y:S01]  /*67f0*/  FFMA R4, R41.reuse, R43, R4 ;  /* 0x0000002b29047223 */ /* 0x040fe20000000004 */
[----:B------:R-:W-:Y:S01]  /*6800*/  F2FP.F16.E4M3.UNPACK_B R42, R79.H1 ;  /* 0x0000004fff2a723e */ /* 0x000fe200030006ff */
[C---:B------:R-:W-:Y:S01]  /*6810*/  FFMA R5, R41.reuse, R48, R5 ;  /* 0x0000003029057223 */ /* 0x040fe20000000005 */
[----:B------:R-:W-:Y:S01]  /*6820*/  FFMA R6, R41, R45, R6 ;  /* 0x0000002d29067223 */ /* 0x000fe20000000006 */
[----:B------:R-:W-:Y:S01]  /*6830*/  F2FP.SATFINITE.E4M3.F32.PACK_AB_MERGE_C R99, R7, R3, RZ ;  /* 0x000000030763723e */ /* 0x000fe200048070ff */
[C---:B------:R-:W-:Y:S01]  /*6840*/  FFMA R11, R41.reuse, R50, R11 ;  /* 0x00000032290b7223 */ /* 0x040fe2000000000b */
[C---:B------:R-:W-:Y:S01]  /*6850*/  FFMA R8, R41.reuse, R47, R8 ;  /* 0x0000002f29087223 */ /* 0x040fe20000000008 */
[----:B------:R-:W-:Y:S01]  /*6860*/  FMUL R10, R38, R14 ;  /* 0x0000000e260a7220 */ /* 0x000fe20000400000 */
[----:B------:R-:W-:Y:S01]  /*6870*/  F2FP.SATFINITE.E4M3.F32.PACK_AB_MERGE_C R104, R2, R0, R99 ;  /* 0x000000000268723e */ /* 0x000fe20004807063 */
[----:B------:R-:W-:Y:S01]  /*6880*/  FFMA R9, R41, R52, R9 ;  /* 0x0000003429097223 */ /* 0x000fe20000000009 */
[----:B------:R-:W-:Y:S01]  /*6890*/  F2FP.SATFINITE.E4M3.F32.PACK_AB_MERGE_C R105, R11, R6, RZ ;  /* 0x000000060b69723e */ /* 0x000fe200048070ff */
[----:B------:R-:W-:Y:S01]  /*68a0*/  FFMA R10, R41, R49, R10 ;  /* 0x00000031290a7223 */ /* 0x000fe2000000000a */
[----:B------:R-:W-:Y:S01]  /*68b0*/  IADD3 R99, PT, PT, R112, R103, RZ ;  /* 0x0000006770637210 */ /* 0x000fe20007ffe0ff */
[C---:B------:R-:W-:Y:S01]  /*68c0*/  FMUL R15, R38.reuse, R15 ;  /* 0x0000000f260f7220 */ /* 0x040fe20000400000 */
[--C-:B------:R-:W-:Y:S01]  /*68d0*/  HADD2.F32 R53, -RZ, R55.reuse.H0_H0 ;  /* 0x20000037ff357230 */ /* 0x100fe20000004100 */
[----:B------:R-:W-:Y:S01]  /*68e0*/  F2FP.SATFINITE.E4M3.F32.PACK_AB_MERGE_C R105, R5, R4, R105 ;  /* 0x000000040569723e */ /* 0x000fe20004807069 */
[----:B------:R-:W-:Y:S02]  /*68f0*/  HADD2.F32 R58, -RZ, R55.H1_H1 ;  /* 0x30000037ff3a7230 */ /* 0x000fe40000004100 */
[C---:B------:R-:W-:Y:S01]  /*6900*/  FFMA R15, R41.reuse, R54, R15 ;  /* 0x00000036290f7223 */ /* 0x040fe2000000000f */
[C---:B------:R-:W-:Y:S01]  /*6910*/  FFMA R12, R41.reuse, R51, R12 ;  /* 0x00000033290c7223 */ /* 0x040fe2000000000c */
[C---:B------:R-:W-:Y:S01]  /*6920*/  FFMA R13, R41.reuse, R56, R13 ;  /* 0x00000038290d7223 */ /* 0x040fe2000000000d */
[----:B------:R-:W-:Y:S02]  /*6930*/  HADD2.F32 R55, -RZ, R57.H0_H0 ;  /* 0x20000039ff377230 */ /* 0x000fe40000004100 */
[C---:B------:R-:W-:Y:S01]  /*6940*/  FMUL R14, R38.reuse, R18 ;  /* 0x00000012260e7220 */ /* 0x040fe20000400000 */
[C---:B------:R-:W-:Y:S01]  /*6950*/  FMUL R19, R38.reuse, R19 ;  /* 0x0000001326137220 */ /* 0x040fe20000400000 */
[--C-:B------:R-:W-:Y:S02]  /*6960*/  HADD2.F32 R57, -RZ, R59.reuse.H0_H0 ;  /* 0x2000003bff397230 */ /* 0x100fe40000004100 */
[C---:B------:R-:W-:Y:S01]  /*6970*/  FMUL R18, R38.reuse, R22 ;  /* 0x0000001626127220 */ /* 0x040fe20000400000 */
[C---:B------:R-:W-:Y:S01]  /*6980*/  FFMA R14, R41.reuse, R53, R14 ;  /* 0x00000035290e7223 */ /* 0x040fe2000000000e */
[----:B------:R-:W-:Y:S02]  /*6990*/  HADD2.F32 R62, -RZ, R59.H1_H1 ;  /* 0x3000003bff3e7230 */ /* 0x000fe40000004100 */
[C---:B------:R-:W-:Y:S01]  /*69a0*/  FFMA R19, R41.reuse, R58, R19 ;  /* 0x0000003a29137223 */ /* 0x040fe20000000013 */
[----:B------:R-:W-:Y:S02]  /*69b0*/  HADD2.F32 R59, -RZ, R61.H0_H0 ;  /* 0x2000003dff3b7230 */ /* 0x000fe40000004100 */
[C---:B------:R-:W-:Y:S01]  /*69c0*/  FMUL R23, R38.reuse, R23 ;  /* 0x0000001726177220 */ /* 0x040fe20000400000 */
[C---:B------:R-:W-:Y:S01]  /*69d0*/  FFMA R16, R41.reuse, R55, R16 ;  /* 0x0000003729107223 */ /* 0x040fe20000000010 */
[C---:B------:R-:W-:Y:S01]  /*69e0*/  FFMA R17, R41.reuse, R60, R17 ;  /* 0x0000003c29117223 */ /* 0x040fe20000000011 */
[--C-:B------:R-:W-:Y:S02]  /*69f0*/  HADD2.F32 R61, -RZ, R63.reuse.H0_H0 ;  /* 0x2000003fff3d7230 */ /* 0x100fe40000004100 */
[C---:B------:R-:W-:Y:S01]  /*6a00*/  FFMA R18, R41.reuse, R57, R18 ;  /* 0x0000003929127223 */ /* 0x040fe20000000012 */
[----:B------:R-:W-:Y:S02]  /*6a10*/  HADD2.F32 R66, -RZ, R63.H1_H1 ;  /* 0x3000003fff427230 */ /* 0x000fe40000004100 */
[C---:B------:R-:W-:Y:S01]  /*6a20*/  FMUL R22, R38.reuse, R26 ;  /* 0x0000001a26167220 */ /* 0x040fe20000400000 */
[----:B------:R-:W-:Y:S02]  /*6a30*/  HADD2.F32 R63, -RZ, R65.H0_H0 ;  /* 0x20000041ff3f7230 */ /* 0x000fe40000004100 */
[C---:B------:R-:W-:Y:S01]  /*6a40*/  FFMA R23, R41.reuse, R62, R23 ;  /* 0x0000003e29177223 */ /* 0x040fe20000000017 */
[C---:B------:R-:W-:Y:S01]  /*6a50*/  FMUL R27, R38.reuse, R27 ;  /* 0x0000001b261b7220 */ /* 0x040fe20000400000 */
[C---:B------:R-:W-:Y:S01]  /*6a60*/  FFMA R20, R41.reuse, R59, R20 ;  /* 0x0000003b29147223 */ /* 0x040fe20000000014 */
[C---:B------:R-:W-:Y:S01]  /*6a70*/  FFMA R21, R41.reuse, R64, R21 ;  /* 0x0000004029157223 */ /* 0x040fe20000000015 */
[--C-:B------:R-:W-:Y:S02]  /*6a80*/  HADD2.F32 R65, -RZ, R67.reuse.H0_H0 ;  /* 0x20000043ff417230 */ /* 0x100fe40000004100 */
[C---:B------:R-:W-:Y:S01]  /*6a90*/  FFMA R22, R41.reuse, R61, R22 ;  /* 0x0000003d29167223 */ /* 0x040fe20000000016 */
[----:B------:R-:W-:Y:S02]  /*6aa0*/  HADD2.F32 R70, -RZ, R67.H1_H1 ;  /* 0x30000043ff467230 */ /* 0x000fe40000004100 */
[C---:B------:R-:W-:Y:S01]  /*6ab0*/  FMUL R26, R38.reuse, R30 ;  /* 0x0000001e261a7220 */ /* 0x040fe20000400000 */
[--C-:B------:R-:W-:Y:S02]  /*6ac0*/  HADD2.F32 R67, -RZ, R40.reuse.H0_H0 ;  /* 0x20000028ff437230 */ /* 0x100fe40000004100 */
[C---:B------:R-:W-:Y:S01]  /*6ad0*/  FFMA R27, R41.reuse, R66, R27 ;  /* 0x00000042291b7223 */ /* 0x040fe2000000001b */
[C---:B------:R-:W-:Y:S01]  /*6ae0*/  FMUL R31, R38.reuse, R31 ;  /* 0x0000001f261f7220 */ /* 0x040fe20000400000 */
[C---:B------:R-:W-:Y:S01]  /*6af0*/  FFMA R24, R41.reuse, R63, R24 ;  /* 0x0000003f29187223 */ /* 0x040fe20000000018 */
[----:B------:R-:W-:Y:S02]  /*6b00*/  HADD2.F32 R40, -RZ, R40.H1_H1 ;  /* 0x30000028ff287230 */ /* 0x000fe40000004100 */
[C---:B------:R-:W-:Y:S01]  /*6b10*/  FFMA R25, R41.reuse, R68, R25 ;  /* 0x0000004429197223 */ /* 0x040fe20000000019 */
[--C-:B------:R-:W-:Y:S02]  /*6b20*/  HADD2.F32 R69, -RZ, R42.reuse.H0_H0 ;  /* 0x2000002aff457230 */ /* 0x100fe40000004100 */
[C---:B------:R-:W-:Y:S01]  /*6b30*/  FFMA R26, R41.reuse, R65, R26 ;  /* 0x00000041291a7223 */ /* 0x040fe2000000001a */
[----:B------:R-:W-:Y:S02]  /*6b40*/  HADD2.F32 R42, -RZ, R42.H1_H1 ;  /* 0x3000002aff2a7230 */ /* 0x000fe40000004100 */
[C---:B------:R-:W-:Y:S01]  /*6b50*/  FMUL R30, R38.reuse, R34 ;  /* 0x00000022261e7220 */ /* 0x040fe20000400000 */
[----:B------:R-:W-:Y:S01]  /*6b60*/  FFMA R31, R41, R70, R31 ;  /* 0x00000046291f7223 */ /* 0x000fe2000000001f */
[----:B------:R-:W-:Y:S01]  /*6b70*/  FMUL R35, R38, R35 ;  /* 0x0000002326237220 */ /* 0x000fe20000400000 */
[----:B------:R-:W-:Y:S01]  /*6b80*/  F2FP.SATFINITE.E4M3.F32.PACK_AB_MERGE_C R106, R15, R10, RZ ;  /* 0x0000000a0f6a723e */ /* 0x000fe200048070ff */
[----:B------:R-:W-:Y:S01]  /*6b90*/  FFMA R28, R41, R67, R28 ;  /* 0x00000043291c7223 */ /* 0x000fe2000000001c */
[----:B------:R-:W-:Y:S01]  /*6ba0*/  F2FP.SATFINITE.E4M3.F32.PACK_AB_MERGE_C R107, R19, R14, RZ ;  /* 0x0000000e136b723e */ /* 0x000fe200048070ff */
[C---:B------:R-:W-:Y:S01]  /*6bb0*/  FFMA R29, R41.reuse, R40, R29 ;  /* 0x00000028291d7223 */ /* 0x040fe2000000001d */
[C---:B------:R-:W-:Y:S01]  /*6bc0*/  FFMA R30, R41.reuse, R69, R30 ;  /* 0x00000045291e7223 */ /* 0x040fe2000000001e */
[----:B------:R-:W-:Y:S01]  /*6bd0*/  FFMA R35, R41, R42, R35 ;  /* 0x0000002a29237223 */ /* 0x000fe20000000023 */
[----:B------:R-:W-:Y:S02]  /*6be0*/  F2FP.SATFINITE.E4M3.F32.PACK_AB_MERGE_C R106, R9, R8, R106 ;  /* 0x00000008096a723e */ /* 0x000fe4000480706a */
[----:B------:R-:W-:Y:S02]  /*6bf0*/  F2FP.SATFINITE.E4M3.F32.PACK_AB_MERGE_C R107, R13, R12, R107 ;  /* 0x0000000c0d6b723e */ /* 0x000fe4000480706b */
[----:B------:R-:W-:Y:S02]  /*6c00*/  F2FP.SATFINITE.E4M3.F32.PACK_AB_MERGE_C R108, R23, R18, RZ ;  /* 0x00000012176c723e */ /* 0x000fe400048070ff */
[----:B------:R-:W-:Y:S01]  /*6c10*/  F2FP.SATFINITE.E4M3.F32.PACK_AB_MERGE_C R109, R27, R22, RZ ;  /* 0x000000161b6d723e */ /* 0x000fe200048070ff */
[----:B------:R1:W-:Y:S01]  /*6c20*/  STS.128 [R84+UR44+0x4200], R104 ;  /* 0x0042006854007988 */ /* 0x0003e20008000c2c */
[----:B------:R-:W-:Y:S02]  /*6c30*/  F2FP.SATFINITE.E4M3.F32.PACK_AB_MERGE_C R113, R31, R26, RZ ;  /* 0x0000001a1f71723e */ /* 0x000fe400048070ff */
[----:B------:R-:W-:Y:S02]  /*6c40*/  F2FP.SATFINITE.E4M3.F32.PACK_AB_MERGE_C R114, R35, R30, RZ ;  /* 0x0000001e2372723e */ /* 0x000fe400048070ff */
[----:B------:R-:W-:Y:S02]  /*6c50*/  F2FP.SATFINITE.E4M3.F32.PACK_AB_MERGE_C R108, R17, R16, R108 ;  /* 0x00000010116c723e */ /* 0x000fe4000480706c */
[----:B------:R-:W-:Y:S02]  /*6c60*/  F2FP.SATFINITE.E4M3.F32.PACK_AB_MERGE_C R109, R21, R20, R109 ;  /* 0x00000014156d723e */ /* 0x000fe4000480706d */
[----:B------:R-:W-:Y:S02]  /*6c70*/  F2FP.SATFINITE.E4M3.F32.PACK_AB_MERGE_C R110, R25, R24, R113 ;  /* 0x00000018196e723e */ /* 0x000fe40004807071 */
[----:B------:R-:W-:Y:S02]  /*6c80*/  F2FP.SATFINITE.E4M3.F32.PACK_AB_MERGE_C R111, R29, R28, R114 ;  /* 0x0000001c1d6f723e */ /* 0x000fe40004807072 */
[----:B------:R-:W-:Y:S02]  /*6c90*/  LEA R112, R93, UR44, 0x3 ;  /* 0x0000002c5d707c11 */ /* 0x000fe4000f8e18ff */
[----:B------:R-:W-:Y:S01]  /*6ca0*/  @P6 SHF.L.U32 R113, R91, 0x1f, RZ ;  /* 0x0000001f5b716819 */ /* 0x000fe200000006ff */
[----:B------:R1:W-:Y:S01]  /*6cb0*/  STS.128 [R99+0x4210], R108 ;  /* 0x0042106c63007388 */ /* 0x0003e20000000c00 */
[----:B------:R-:W-:Y:S01]  /*6cc0*/  @!PT LDS RZ, [RZ] ;  /* 0x00000000fffff984 */ /* 0x000fe20000000800 */
[----:B------:R-:W-:Y:S01]  /*6cd0*/  @!PT LDS RZ, [RZ] ;  /* 0x00000000fffff984 */ /* 0x000fe20000000800 */
[----:B------:R-:W-:Y:S01]  /*6ce0*/  @!PT LDS RZ, [RZ] ;  /* 0x00000000fffff984 */ /* 0x000fe20000000800 */
[----:B------:R-:W-:Y:S01]  /*6cf0*/  @!PT LDS RZ, [RZ] ;  /* 0x00000000fffff984 */ /* 0x000fe20000000800 */
[----:B------:R2:W-:Y:S07]  /*6d00*/  MEMBAR.ALL.CTA ;  /* 0x0000000000007992 */ /* 0x0005ee0000008000 */
[----:B--2---:R-:W2:Y:S02]  /*6d10*/  FENCE.VIEW.ASYNC.S ;  /* 0x00000000000073c6 */ /* 0x004ea40000000000 */
[----:B--2---:R-:W-:Y:S06]  /*6d20*/  BAR.SYNC.DEFER_BLOCKING 0x1, 0x80 ;  /* 0x0042000000007b1d */ /* 0x004fec0000010000 */
[----:B------:R-:W-:Y:S05]  /*6d30*/  @P0 BRA `(.L_x_107) ;  /* 0x0000000000280947 */ /* 0x000fea0003800000 */
[----:B------:R-:W-:Y:S01]  /*6d40*/  UIADD3 UR4, UPT, UPT, UR44, 0x4200, URZ ;  /* 0x000042002c047890 */ /* 0x000fe2000fffe0ff */
[----:B------:R-:W-:Y:S05]  /*6d50*/  UMOV UR51, UR36 ;  /* 0x0000002400337c82 */ /* 0x000fea0008000000 */
[----:B------:R-:W-:Y:S01]  /*6d60*/  MOV R96, UR4 ;  /* 0x0000000400607c02 */ /* 0x000fe20008000f00 */
[----:B------:R-:W-:Y:S03]  /*6d70*/  UIADD3 UR4, UP0, UPT, UR62, 0x680, URZ ;  /* 0x000006803e047890 */ /* 0x000fe6000ff1e0ff */
[----:B------:R-:W-:Y:S01]  /*6d80*/  R2UR UR48, R96 ;  /* 0x00000000603072ca */ /* 0x000fe200000e0000 */
[----:B------:R-:W-:Y:S11]  /*6d90*/  UIADD3.X UR5, UPT, UPT, URZ, UR63, URZ, UP0, !UPT ;  /* 0x0000003fff057290 */ /* 0x000ff600087fe4ff */
[----:B------:R-:W-:Y:S01]  /*6da0*/  @!UPT UIADD3 URZ, UPT, UPT, URZ, URZ, URZ ;  /* 0x000000fffffff290 */ /* 0x000fe2000fffe0ff */
[----:B------:R2:W-:Y:S01]  /*6db0*/  UTMASTG.3D [UR48], [UR4] ;  /* 0x00000030040073b5 */ /* 0x0005e20008010000 */
[----:B------:R0:W-:Y:S01]  /*6dc0*/  UTMACMDFLUSH ;  /* 0x00000000000079b7 */ /* 0x0001e20000000000 */
[----:B--2---:R-:W-:Y:S04]  /*6dd0*/  DEPBAR.LE SB0, 0x1 ;  /* 0x000080400000791a */ /* 0x004fe80000000000 */
.L_x_107:
[----:B------:R-:W-:Y:S05]  /*6de0*/  BSYNC.RECONVERGENT B0 ;  /* 0x0000000000007941 */ /* 0x000fea0003800200 */
.L_x_106:
[----:B------:R-:W-:Y:S06]  /*6df0*/  BAR.SYNC.DEFER_BLOCKING 0x1, 0x80 ;  /* 0x0042000000007b1d */ /* 0x000fec0000010000 */
[----:B------:R-:W2:Y:S01]  /*6e00*/  @P6 SYNCS.PHASECHK.TRANS64.TRYWAIT P0, [R112+URZ+0x50], R113 ;  /* 0x00005071700065a7 */ /* 0x000ea200080011ff */
[----:B------:R-:W-:Y:S01]  /*6e10*/  BSSY B1, `(.L_x_108) ;  /* 0x0000020000017945 */ /* 0x000fe20003800000 */
[----:B--2---:R-:W-:Y:S03]  /*6e20*/  @P6 SEL R100, RZ, 0x1, !P0 ;  /* 0x00000001ff646807 */ /* 0x004fe60004000000 */
[----:B------:R-:W-:Y:S05]  /*6e30*/  @!P6 BRA `(.L_x_109) ;  /* 0x000000000074e947 */ /* 0x000fea0003800000 */
[----:B------:R-:W-:Y:S01]  /*6e40*/  ISETP.NE.AND P1, PT, R101, RZ, PT ;  /* 0x000000ff6500720c */ /* 0x000fe20003f25270 */
[----:B------:R-:W2:Y:S01]  /*6e50*/  S2R R0, SR_CgaCtaId ;  /* 0x0000000000007919 */ /* 0x000ea20000008800 */
[----:B------:R-:W-:Y:S01]  /*6e60*/  ISETP.NE.AND P0, PT, R100, RZ, PT ;  /* 0x000000ff6400720c */ /* 0x000fe20003f05270 */
[----:B------:R-:W-:Y:S10]  /*6e70*/  BSSY B0, `(.L_x_110) ;  /* 0x0000008000007945 */ /* 0x000ff40003800000 */
[----:B------:R-:W-:Y:S05]  /*6e80*/  @P1 IMAD R2, R93, 0x1000, R84 ;  /* 0x000010005d021824 */ /* 0x000fea00078e0254 */
[----:B------:R-:W-:Y:S05]  /*6e90*/  @P1 IADD3 R4, PT, PT, R2, UR44, RZ ;  /* 0x0000002c02041c10 */ /* 0x000fea000fffe0ff */
[----:B------:R-:W-:Y:S01]  /*6ea0*/  @P1 IMAD.IADD R4, R4, 0x1, R103 ;  /* 0x0000000104041824 */ /* 0x000fe200078e0267 */
[----:B------:R-:W-:Y:S06]  /*6eb0*/  @P0 BRA `(.L_x_111) ;  /* 0x00000000000c0947 */ /* 0x000fec0003800000 */
[----:B------:R-:W-:Y:S04]  /*6ec0*/  SHF.L.U32 R3, R91, 0x1f, RZ ;  /* 0x0000001f5b037819 */ /* 0x000fe800000006ff */
[----:B------:R-:W3:Y:S02]  /*6ed0*/  SYNCS.PHASECHK.TRANS64.TRYWAIT P0, [R112+URZ+0x50], R3 ;  /* 0x00005003700075a7 */ /* 0x000ee400080011ff */
[----:B---3--:R-:W-:Y:S05]  /*6ee0*/  @!P0 BRA `(.L_x_112) ;  /* 0x0000003000dc8947 */ /* 0x008fea0003800000 */
.L_x_111:
[----:B------:R-:W-:Y:S05]  /*6ef0*/  BSYNC B0 ;  /* 0x0000000000007941 */ /* 0x000fea0003800000 */
.L_x_110:
[----:B------:R-:W-:Y:S01]  /*6f00*/  ISETP.NE.AND P0, PT, R101, RZ, PT ;  /* 0x000000ff6500720c */ /* 0x000fe20003f05270 */
[----:B---3--:R-:W-:Y:S02]  /*6f10*/  VIADD R3, R112, 0x70 ;  /* 0x0000007070037836 */ /* 0x008fe40000000000 */
[----:B------:R-:W-:Y:S03]  /*6f20*/  VIADD R93, R93, 0x1 ;  /* 0x000000015d5d7836 */ /* 0x000fe60000000000 */
[----:B--2---:R-:W-:Y:S07]  /*6f30*/  PRMT R0, R0, 0x654, R3 ;  /* 0x0000065400007816 */ /* 0x004fee0000000003 */
[----:B------:R2:W3:Y:S04]  /*6f40*/  @P0 LDS.128 R72, [R2+UR44+0x200] ;  /* 0x0002002c02480984 */ /* 0x0004e80008000c00 */
[----:B------:R2:W4:Y:S01]  /*6f50*/  @P0 LDS.128 R76, [R4+0x210] ;  /* 0x00021000044c0984 */ /* 0x0005220000000c00 */
        /* <DEDUP_REMOVED lines=10> */
[----:B--23--:R-:W-:Y:S02]  /*7000*/  LOP3.LUT R91, R91, R0, RZ, 0x3c, !PT ;  /* 0x000000005b5b7212 */ /* 0x00cfe400078e3cff */
.L_x_109:
[----:B------:R-:W-:Y:S05]  /*7010*/  BSYNC B1 ;  /* 0x0000000000017941 */ /* 0x000fea0003800000 */
.L_x_108:
[----:B------:R-:W-:Y:S05]  /*7020*/  VIADD R3, R39, 0x40 ;  /* 0x0000004027037836 */ /* 0x000fea0000000000 */
[----:B------:R-:W-:Y:S04]  /*7030*/  SHF.R.U32.HI R3, RZ, 0x15, R3 ;  /* 0x00000015ff037819 */ /* 0x000fe80000011603 */
[----:B------:R-:W-:Y:S11]  /*7040*/  LOP3.LUT P0, RZ, R3, 0x3, R86, 0x48, !PT ;  /* 0x0000000303ff7812 */ /* 0x000ff60007804856 */
[----:B------:R-:W-:Y:S02]  /*7050*/  @!UPT UIADD3 URZ, UPT, UPT, URZ, URZ, URZ ;  /* 0x000000fffffff290 */ /* 0x000fe4000fffe0ff */
[----:B------:R-:W-:Y:S05]  /*7060*/  @!P0 BRA `(.L_x_113) ;  /* 0x0000000000408947 */ /* 0x000fea0003800000 */
[----:B------:R-:W2:Y:S01]  /*7070*/  LDCU.64 UR8, c[0x4][0x78] ;  /* 0x01000f00ff0877ac */ /* 0x000ea20008000a00 */
[----:B------:R-:W-:Y:S01]  /*7080*/  MOV R3, 0x0 ;  /* 0x0000000000037802 */ /* 0x000fe20000000f00 */
[----:B------:R-:W-:Y:S02]  /*7090*/  HFMA2 R12, -RZ, RZ, 0, 5.9604644775390625e-08 ;  /* 0x00000001ff0c7431 */ /* 0x000fe400000001ff */
[----:B------:R-:W-:Y:S02]  /*70a0*/  IMAD.MOV.U32 R8, RZ, RZ, 0x192 ;  /* 0x00000192ff087424 */ /* 0x000fe400078e00ff */
[----:B------:R-:W-:Y:S01]  /*70b0*/  IMAD.MOV.U32 R13, RZ, RZ, RZ ;  /* 0x000000ffff0d7224 */ /* 0x000fe200078e00ff */
[----:B------:R-:W3:Y:S01]  /*70c0*/  LDCU.64 UR6, c[0x4][0x80] ;  /* 0x01001000ff0677ac */ /* 0x000ee20008000a00 */
[----:B------:R-:W1:Y:S01]  /*70d0*/  LDC.64 R2, c[0x4][R3] ;  /* 0x0100000003027b82 */ /* 0x000e620000000a00 */
[----:B------:R-:W5:Y:S01]  /*70e0*/  LDCU.64 UR4, c[0x4][0x18] ;  /* 0x01000300ff0477ac */ /* 0x000f620008000a00 */
[----:B--2---:R-:W-:Y:S01]  /*70f0*/  MOV R5, UR9 ;  /* 0x0000000900057c02 */ /* 0x004fe20008000f00 */
[----:B------:R-:W-:Y:S01]  /*7100*/  IMAD.U32 R4, RZ, RZ, UR8 ;  /* 0x00000008ff047e24 */ /* 0x000fe2000f8e00ff */
[----:B---3--:R-:W-:Y:S01]  /*7110*/  MOV R7, UR7 ;  /* 0x0000000700077c02 */ /* 0x008fe20008000f00 */
[----:B------:R-:W-:Y:S01]  /*7120*/  IMAD.U32 R6, RZ, RZ, UR6 ;  /* 0x00000006ff067e24 */ /* 0x000fe2000f8e00ff */
[----:B-----5:R-:W-:Y:S01]  /*7130*/  MOV R11, UR5 ;  /* 0x00000005000b7c02 */ /* 0x020fe20008000f00 */
[----:B------:R-:W-:Y:S02]  /*7140*/  IMAD.U32 R10, RZ, RZ, UR4 ;  /* 0x00000004ff0a7e24 */ /* 0x000fe4000f8e00ff */
[----:B------:R-:W-:Y:S07]  /*7150*/  LEPC R20, `(.L_x_113) ;  /* 0x000000001014794e */ /* 0x000fee0000000000 */
[----:B-1--4-:R-:W-:Y:S05]  /*7160*/  CALL.ABS.NOINC R2 ;  /* 0x0000000002007343 */ /* 0x012fea0003c00000 */
.L_x_113:
        /* <DEDUP_REMOVED lines=14> */
[----:B------:R-:W-:Y:S01]  /*7250*/  F2FP.F16.E4M3.UNPACK_B R54, R75 ;  /* 0x0000004bff36723e */ /* 0x000fe200020006ff */
[----:B------:R-:W-:Y:S01]  /*7260*/  LDTM.16dp32bit_t0_t15.x32 R4, tmem[UR4+0x40] ;  /* 0x00004004000479ee */ /* 0x000fe20008a80000 */
[----:B------:R-:W2:Y:S01]  /*7270*/  LDTM.16dp32bit_t16_t31.x32 R4, tmem[UR4+0x60] ;  /* 0x00006004000479ee */ /* 0x000ea20008aa0000 */
[----:B------:R-:W-:Y:S01]  /*7280*/  HADD2.F32 R46, -RZ, R46.H1_H1 ;  /* 0x3000002eff2e7230 */ /* 0x000fe20000004100 */
[----:B----4-:R-:W-:Y:S01]  /*7290*/  F2FP.F16.E4M3.UNPACK_B R58, R76 ;  /* 0x0000004cff3a723e */ /* 0x010fe200020006ff */
[--C-:B------:R-:W-:Y:S01]  /*72a0*/  HADD2.F32 R49, -RZ, R50.reuse.H0_H0 ;  /* 0x20000032ff317230 */ /* 0x100fe20000004100 */
[----:B------:R-:W-:Y:S01]  /*72b0*/  F2FP.F16.E4M3.UNPACK_B R62, R77 ;  /* 0x0000004dff3e723e */ /* 0x000fe200020006ff */
[----:B------:R-:W-:Y:S01]  /*72c0*/  HADD2.F32 R50, -RZ, R50.H1_H1 ;  /* 0x30000032ff327230 */ /* 0x000fe20000004100 */
[----:B------:R-:W-:Y:S01]  /*72d0*/  F2FP.F16.E4M3.UNPACK_B R66, R78 ;  /* 0x0000004eff42723e */ /* 0x000fe200020006ff */
[--C-:B------:R-:W-:Y:S01]  /*72e0*/  HADD2.F32 R53, -RZ, R54.reuse.H0_H0 ;  /* 0x20000036ff357230 */ /* 0x100fe20000004100 */
[----:B------:R-:W-:Y:S01]  /*72f0*/  F2FP.F16.E4M3.UNPACK_B R70, R79 ;  /* 0x0000004fff46723e */ /* 0x000fe200020006ff */
[----:B------:R-:W-:Y:S01]  /*7300*/  HADD2.F32 R54, -RZ, R54.H1_H1 ;  /* 0x30000036ff367230 */ /* 0x000fe20000004100 */
[----:B------:R-:W-:Y:S01]  /*7310*/  F2FP.F16.E4M3.UNPACK_B R56, R75.H1 ;  /* 0x0000004bff38723e */ /* 0x000fe200030006ff */
[--C-:B------:R-:W-:Y:S01]  /*7320*/  HADD2.F32 R57, -RZ, R58.reuse.H0_H0 ;  /* 0x2000003aff397230 */ /* 0x100fe20000004100 */
[----:B------:R-:W-:Y:S01]  /*7330*/  F2FP.F16.E4M3.UNPACK_B R60, R76.H1 ;  /* 0x0000004cff3c723e */ /* 0x000fe200030006ff */
[----:B------:R-:W-:Y:S01]  /*7340*/  HADD2.F32 R58, -RZ, R58.H1_H1 ;  /* 0x3000003aff3a7230 */ /* 0x000fe20000004100 */
[----:B------:R-:W-:Y:S01]  /*7350*/  F2FP.F16.E4M3.UNPACK_B R64, R77.H1 ;  /* 0x0000004dff40723e */ /* 0x000fe200030006ff */
[--C-:B------:R-:W-:Y:S01]  /*7360*/  HADD2.F32 R61, -RZ, R62.reuse.H0_H0 ;  /* 0x2000003eff3d7230 */ /* 0x100fe20000004100 */
[----:B------:R-:W-:Y:S01]  /*7370*/  F2FP.F16.E4M3.UNPACK_B R68, R78.H1 ;  /* 0x0000004eff44723e */ /* 0x000fe200030006ff */
[----:B------:R-:W-:Y:S01]  /*7380*/  HADD2.F32 R62, -RZ, R62.H1_H1 ;  /* 0x3000003eff3e7230 */ /* 0x000fe20000004100 */
[----:B------:R-:W-:Y:S01]  /*7390*/  ISETP.NE.AND P0, PT, R97, RZ, PT ;  /* 0x000000ff6100720c */ /* 0x000fe20003f05270 */
[--C-:B------:R-:W-:Y:S01]  /*73a0*/  HADD2.F32 R65, -RZ, R66.reuse.H0_H0 ;  /* 0x20000042ff417230 */ /* 0x100fe20000004100 */
[----:B------:R-:W-:Y:S01]  /*73b0*/  ISETP.NE.AND P6, PT, R102, RZ, PT ;  /* 0x000000ff6600720c */ /* 0x000fe20003fc5270 */
[----:B------:R-:W-:Y:S02]  /*73c0*/  HADD2.F32 R66, -RZ, R66.H1_H1 ;  /* 0x30000042ff427230 */ /* 0x000fe40000004100 */
[--C-:B------:R-:W-:Y:S02]  /*73d0*/  HADD2.F32 R69, -RZ, R70.reuse.H0_H0 ;  /* 0x20000046ff457230 */ /* 0x100fe40000004100 */
[C---:B--2---:R-:W-:Y:S01]  /*73e0*/  FMUL R0, R38.reuse, R4 ;  /* 0x0000000426007220 */ /* 0x044fe20000400000 */
[C---:B------:R-:W-:Y:S01]  /*73f0*/  FMUL R2, R38.reuse, R5 ;  /* 0x0000000526027220 */ /* 0x040fe20000400000 */
[C---:B------:R-:W-:Y:S01]  /*7400*/  FMUL R4, R38.reuse, R8 ;  /* 0x0000000826047220 */ /* 0x040fe20000400000 */
[C---:B------:R-:W-:Y:S01]  /*7410*/  FMUL R5, R38.reuse, R9 ;  /* 0x0000000926057220 */ /* 0x040fe20000400000 */
[C---:B------:R-:W-:Y:S01]  /*7420*/  FFMA R0, R41.reuse, R40, R0 ;  /* 0x0000002829007223 */ /* 0x040fe20000000000 */
[C---:B------:R-:W-:Y:S01]  /*7430*/  FFMA R2, R41.reuse, R43, R2 ;  /* 0x0000002b29027223 */ /* 0x040fe20000000002 */
        /* <DEDUP_REMOVED lines=10> */
[----:B------:R-:W-:Y:S02]  /*74e0*/  HADD2.F32 R70, -RZ, R70.H1_H1 ;  /* 0x30000046ff467230 */ /* 0x000fe40000004100 */
[C---:B------:R-:W-:Y:S01]  /*74f0*/  FMUL R28, R38.reuse, R32 ;  /* 0x00000020261c7220 */ /* 0x040fe20000400000 */
[C---:B------:R-:W-:Y:S01]  /*7500*/  FMUL R29, R38.reuse, R33 ;  /* 0x00000021261d7220 */ /* 0x040fe20000400000 */
[C---:B------:R-:W-:Y:S01]  /*7510*/  FMUL R3, R38.reuse, R6 ;  /* 0x0000000626037220 */ /* 0x040fe20000400000 */
[C---:B------:R-:W-:Y:S01]  /*7520*/  FMUL R7, R38.reuse, R7 ;  /* 0x0000000726077220 */ /* 0x040fe20000400000 */
[--C-:B------:R-:W-:Y:S02]  /*7530*/  HADD2.F32 R47, -RZ, R48.reuse.H0_H0 ;  /* 0x20000030ff2f7230 */ /* 0x100fe40000004100 */
[C---:B------:R-:W-:Y:S01]  /*7540*/  FMUL R6, R38.reuse, R10 ;  /* 0x0000000a26067220 */ /* 0x040fe20000400000 */
[C---:B------:R-:W-:Y:S01]  /*7550*/  FFMA R3, R41.reuse, R42, R3 ;  /* 0x0000002a29037223 */ /* 0x040fe20000000003 */
[----:B------:R-:W-:Y:S02]  /*7560*/  HADD2.F32 R48, -RZ, R48.H1_H1 ;  /* 0x30000030ff307230 */ /* 0x000fe40000004100 */
[C---:B------:R-:W-:Y:S01]  /*7570*/  FFMA R7, R41.reuse, R44, R7 ;  /* 0x0000002c29077223 */ /* 0x040fe20000000007 */
[C---:B------:R-:W-:Y:S01]  /*7580*/  FFMA R4, R41.reuse, R45, R4 ;  /* 0x0000002d29047223 */ /* 0x040fe20000000004 */
[C---:B------:R-:W-:Y:S01]  /*7590*/  FFMA R5, R41.reuse, R46, R5 ;  /* 0x0000002e29057223 */ /* 0x040fe20000000005 */
[----:B------:R-:W-:Y:S01]  /*75a0*/  FFMA R6, R41, R47, R6 ;  /* 0x0000002f29067223 */ /* 0x000fe20000000006 */
[----:B------:R-:W-:Y:S01]  /*75b0*/  FMUL R11, R38, R11 ;  /* 0x0000000b260b7220 */ /* 0x000fe20000400000 */
[----:B------:R-:W-:Y:S01]  /*75c0*/  F2FP.F16.E4M3.UNPACK_B R40, R79.H1 ;  /* 0x0000004fff28723e */ /* 0x000fe200030006ff */
[--C-:B------:R-:W-:Y:S01]  /*75d0*/  HADD2.F32 R51, -RZ, R52.reuse.H0_H0 ;  /* 0x20000034ff337230 */ /* 0x100fe20000004100 */
[----:B-1----:R-:W-:Y:S01]  /*75e0*/  F2FP.SATFINITE.E4M3.F32.PACK_AB_MERGE_C R105, R7, R3, RZ ;  /* 0x000000030769723e */ /* 0x002fe200048070ff */
[C---:B------:R-:W-:Y:S01]  /*75f0*/  FFMA R11, R41.reuse, R48, R11 ;  /* 0x00000030290b7223 */ /* 0x040fe2000000000b */
[C---:B------:R-:W-:Y:S01]  /*7600*/  FFMA R8, R41.reuse, R49, R8 ;  /* 0x0000003129087223 */ /* 0x040fe20000000008 */
[----:B------:R-:W-:Y:S01]  /*7610*/  FFMA R9, R41, R50, R9 ;  /* 0x0000003229097223 */ /* 0x000fe20000000009 */
[----:B------:R-:W-:Y:S01]  /*7620*/  F2FP.SATFINITE.E4M3.F32.PACK_AB_MERGE_C R104, R2, R0, R105 ;  /* 0x000000000268723e */ /* 0x000fe20004807069 */
[----:B------:R-:W-:Y:S01]  /*7630*/  HADD2.F32 R52, -RZ, R52.H1_H1 ;  /* 0x30000034ff347230 */ /* 0x000fe20000004100 */
[----:B------:R-:W-:Y:S01]  /*7640*/  F2FP.SATFINITE.E4M3.F32.PACK_AB_MERGE_C R106, R11, R6, RZ ;  /* 0x000000060b6a723e */ /* 0x000fe200048070ff */
[C---:B------:R-:W-:Y:S01]  /*7650*/  FMUL R10, R38.reuse, R14 ;  /* 0x0000000e260a7220 */ /* 0x040fe20000400000 */
[C---:B------:R-:W-:Y:S01]  /*7660*/  FMUL R15, R38.reuse, R15 ;  /* 0x0000000f260f7220 */ /* 0x040fe20000400000 */
[--C-:B------:R-:W-:Y:S01]  /*7670*/  HADD2.F32 R55, -RZ, R56.reuse.H0_H0 ;  /* 0x20000038ff377230 */ /* 0x100fe20000004100 */
[----:B------:R-:W-:Y:S01]  /*7680*/  F2FP.SATFINITE.E4M3.F32.PACK_AB_MERGE_C R105, R5, R4, R106 ;  /* 0x000000040569723e */ /* 0x000fe2000480706a */
[C---:B------:R-:W-:Y:S01]  /*7690*/  FFMA R10, R41.reuse, R51, R10 ;  /* 0x00000033290a7223 */ /* 0x040fe2000000000a */
[C---:B------:R-:W-:Y:S01]  /*76a0*/  FFMA R15, R41.reuse, R52, R15 ;  /* 0x00000034290f7223 */ /* 0x040fe2000000000f */
[C---:B------:R-:W-:Y:S01]  /*76b0*/  FFMA R12, R41.reuse, R53, R12 ;  /* 0x00000035290c7223 */ /* 0x040fe2000000000c */
[C---:B------:R-:W-:Y:S01]  /*76c0*/  FFMA R13, R41.reuse, R54, R13 ;  /* 0x00000036290d7223 */ /* 0x040fe2000000000d */
[----:B------:R-:W-:Y:S02]  /*76d0*/  HADD2.F32 R56, -RZ, R56.H1_H1 ;  /* 0x30000038ff387230 */ /* 0x000fe40000004100 */
[C---:B------:R-:W-:Y:S01]  /*76e0*/  FMUL R14, R38.reuse, R18 ;  /* 0x00000012260e7220 */ /* 0x040fe20000400000 */
[C---:B------:R-:W-:Y:S01]  /*76f0*/  FMUL R19, R38.reuse, R19 ;  /* 0x0000001326137220 */ /* 0x040fe20000400000 */
[--C-:B------:R-:W-:Y:S02]  /*7700*/  HADD2.F32 R59, -RZ, R60.reuse.H0_H0 ;  /* 0x2000003cff3b7230 */ /* 0x100fe40000004100 */
[C---:B------:R-:W-:Y:S01]  /*7710*/  FMUL R18, R38.reuse, R22 ;  /* 0x0000001626127220 */ /* 0x040fe20000400000 */
[C---:B------:R-:W-:Y:S01]  /*7720*/  FFMA R14, R41.reuse, R55, R14 ;  /* 0x00000037290e7223 */ /* 0x040fe2000000000e */
[----:B------:R-:W-:Y:S02]  /*7730*/  HADD2.F32 R60, -RZ, R60.H1_H1 ;  /* 0x3000003cff3c7230 */ /* 0x000fe40000004100 */
        /* <DEDUP_REMOVED lines=8> */
[C---:B------:R-:W-:Y:S01]  /*77c0*/  FFMA R23, R41.reuse, R60, R23 ;  /* 0x0000003c29177223 */ /* 0x040fe20000000017 */
[C---:B------:R-:W-:Y:S01]  /*77d0*/  FMUL R27, R38.reuse, R27 ;  /* 0x0000001b261b7220 */ /* 0x040fe20000400000 */
[C---:B------:R-:W-:Y:S01]  /*77e0*/  FFMA R20, R41.reuse, R61, R20 ;  /* 0x0000003d29147223 */ /* 0x040fe20000000014 */
[C---:B------:R-:W-:Y:S01]  /*77f0*/  FFMA R21, R41.reuse, R62, R21 ;  /* 0x0000003e29157223 */ /* 0x040fe20000000015 */
[--C-:B------:R-:W-:Y:S02]  /*7800*/  HADD2.F32 R67, -RZ, R68.reuse.H0_H0 ;  /* 0x20000044ff437230 */ /* 0x100fe40000004100 */
[----:B------:R-:W-:Y:S01]  /*7810*/  FFMA R22, R41, R63, R22 ;  /* 0x0000003f29167223 */ /* 0x000fe20000000016 */
[----:B------:R-:W-:Y:S02]  /*7820*/  HADD2.F32 R68, -RZ, R68.H1_H1 ;  /* 0x30000044ff447230 */ /* 0x000fe40000004100 */
[C---:B------:R-:W-:Y:S01]  /*7830*/  FMUL R26, R38.reuse, R30 ;  /* 0x0000001e261a7220 */ /* 0x040fe20000400000 */
[----:B------:R-:W-:Y:S01]  /*7840*/  F2FP.SATFINITE.E4M3.F32.PACK_AB_MERGE_C R107, R15, R10, RZ ;  /* 0x0000000a0f6b723e */ /* 0x000fe200048070ff */
        /* <DEDUP_REMOVED lines=8> */
[----:B------:R-:W-:Y:S01]  /*78d0*/  F2FP.SATFINITE.E4M3.F32.PACK_AB_MERGE_C R106, R9, R8, R107 ;  /* 0x00000008096a723e */ /* 0x000fe2000480706b */
[----:B------:R-:W-:Y:S01]  /*78e0*/  FFMA R31, R41, R68, R31 ;  /* 0x00000044291f7223 */ /* 0x000fe2000000001f */
[----:B------:R-:W-:Y:S01]  /*78f0*/  FMUL R35, R38, R35 ;  /* 0x0000002326237220 */ /* 0x000fe20000400000 */
[----:B------:R-:W-:Y:S01]  /*7900*/  F2FP.SATFINITE.E4M3.F32.PACK_AB_MERGE_C R107, R19, R14, RZ ;  /* 0x0000000e136b723e */ /* 0x000fe200048070ff */
[C---:B------:R-:W-:Y:S01]  /*7910*/  FFMA R28, R41.reuse, R69, R28 ;  /* 0x00000045291c7223 */ /* 0x040fe2000000001c */
[C---:B------:R-:W-:Y:S01]  /*7920*/  FFMA R29, R41.reuse, R70, R29 ;  /* 0x00000046291d7223 */ /* 0x040fe2000000001d */
[C---:B------:R-:W-:Y:S01]  /*7930*/  FFMA R30, R41.reuse, R43, R30 ;  /* 0x0000002b291e7223 */ /* 0x040fe2000000001e */
[----:B------:R-:W-:Y:S01]  /*7940*/  FFMA R35, R41, R40, R35 ;  /* 0x0000002829237223 */ /* 0x000fe20000000023 */
        /* <DEDUP_REMOVED lines=21> */
[----:B------:R-:W-:Y:S02]  /*7aa0*/  UIADD3 UR4, UP0, UPT, UR62, 0x680, URZ ;  /* 0x000006803e047890 */ /* 0x000fe4000ff1e0ff */
[----:B------:R-:W-:Y:S02]  /*7ab0*/  UIADD3 UR9, UPT, UPT, UR49, 0x40, URZ ;  /* 0x0000004031097890 */ /* 0x000fe4000fffe0ff */
[----:B------:R-:W-:Y:S02]  /*7ac0*/  UIADD3 UR8, UPT, UPT, UR44, 0x5200, URZ ;  /* 0x000052002c087890 */ /* 0x000fe4000fffe0ff */
[----:B------:R-:W-:Y:S01]  /*7ad0*/  UIADD3.X UR5, UPT, UPT, URZ, UR63, URZ, UP0, !UPT ;  /* 0x0000003fff057290 */ /* 0x000fe200087fe4ff */
[----:B------:R-:W-:Y:S01]  /*7ae0*/  UMOV UR10, UR50 ;  /* 0x00000032000a7c82 */ /* 0x000fe20008000000 */
[----:B------:R-:W-:Y:S07]  /*7af0*/  UMOV UR11, UR36 ;  /* 0x00000024000b7c82 */ /* 0x000fee0008000000 */
[----:B------:R2:W-:Y:S01]  /*7b00*/  UTMASTG.3D [UR8], [UR4] ;  /* 0x00000008040073b5 */ /* 0x0005e20008010000 */
[----:B------:R0:W-:Y:S01]  /*7b10*/  UTMACMDFLUSH ;  /* 0x00000000000079b7 */ /* 0x0001e20000000000 */
[----:B--2---:R-:W-:Y:S04]  /*7b20*/  DEPBAR.LE SB0, 0x1 ;  /* 0x000080400000791a */ /* 0x004fe80000000000 */
.L_x_115:
[----:B------:R-:W-:Y:S05]  /*7b30*/  BSYNC.RECONVERGENT B0 ;  /* 0x0000000000007941 */ /* 0x000fea0003800200 */
.L_x_114:
        /* <DEDUP_REMOVED lines=16> */
.L_x_119:
[----:B------:R-:W-:Y:S05]  /*7c40*/  BSYNC B0 ;  /* 0x0000000000007941 */ /* 0x000fea0003800000 */
.L_x_118:
        /* <DEDUP_REMOVED lines=17> */
.L_x_117:
[----:B------:R-:W-:Y:S05]  /*7d60*/  BSYNC B1 ;  /* 0x0000000000017941 */ /* 0x000fea0003800000 */
.L_x_116:
        /* <DEDUP_REMOVED lines=21> */
.L_x_121:
        /* <DEDUP_REMOVED lines=18> */
[----:B------:R-:W-:Y:S01]  /*7fe0*/  ISETP.NE.AND P6, PT, R102, RZ, PT ;  /* 0x000000ff6600720c */ /* 0x000fe20003fc5270 */
[--C-:B------:R-:W-:Y:S01]  /*7ff0*/  HADD2.F32 R49, -RZ, R50.reuse.H0_H0 ;  /* 0x20000032ff317230 */ /* 0x100fe20000004100 */
[----:B----4-:R-:W-:Y:S01]  /*8000*/  F2FP.F16.E4M3.UNPACK_B R58, R76 ;  /* 0x0000004cff3a723e */ /* 0x010fe200020006ff */
[----:B------:R-:W-:Y:S01]  /*8010*/  HADD2.F32 R50, -RZ, R50.H1_H1 ;  /* 0x30000032ff327230 */ /* 0x000fe20000004100 */
[----:B------:R-:W-:Y:S01]  /*8020*/  F2FP.F16.E4M3.UNPACK_B R62, R77 ;  /* 0x0000004dff3e723e */ /* 0x000fe200020006ff */
[--C-:B------:R-:W-:Y:S01]  /*8030*/  HADD2.F32 R53, -RZ, R54.reuse.H0_H0 ;  /* 0x20000036ff357230 */ /* 0x100fe20000004100 */
[----:B------:R-:W-:Y:S01]  /*8040*/  F2FP.F16.E4M3.UNPACK_B R66, R78 ;  /* 0x0000004eff42723e */ /* 0x000fe200020006ff */
[----:B------:R-:W-:Y:S01]  /*8050*/  HADD2.F32 R54, -RZ, R54.H1_H1 ;  /* 0x30000036ff367230 */ /* 0x000fe20000004100 */
[----:B------:R-:W-:Y:S01]  /*8060*/  F2FP.F16.E4M3.UNPACK_B R70, R79 ;  /* 0x0000004fff46723e */ /* 0x000fe200020006ff */
[--C-:B------:R-:W-:Y:S01]  /*8070*/  HADD2.F32 R57, -RZ, R58.reuse.H0_H0 ;  /* 0x2000003aff397230 */ /* 0x100fe20000004100 */
[----:B------:R-:W-:Y:S01]  /*8080*/  F2FP.F16.E4M3.UNPACK_B R56, R75.H1 ;  /* 0x0000004bff38723e */ /* 0x000fe200030006ff */
[----:B------:R-:W-:Y:S01]  /*8090*/  HADD2.F32 R58, -RZ, R58.H1_H1 ;  /* 0x3000003aff3a7230 */ /* 0x000fe20000004100 */
[----:B------:R-:W-:Y:S01]  /*80a0*/  F2FP.F16.E4M3.UNPACK_B R60, R76.H1 ;  /* 0x0000004cff3c723e */ /* 0x000fe200030006ff */
[--C-:B------:R-:W-:Y:S01]  /*80b0*/  HADD2.F32 R61, -RZ, R62.reuse.H0_H0 ;  /* 0x2000003eff3d7230 */ /* 0x100fe20000004100 */
[----:B------:R-:W-:Y:S01]  /*80c0*/  F2FP.F16.E4M3.UNPACK_B R64, R77.H1 ;  /* 0x0000004dff40723e */ /* 0x000fe200030006ff */
[----:B------:R-:W-:Y:S01]  /*80d0*/  HADD2.F32 R62, -RZ, R62.H1_H1 ;  /* 0x3000003eff3e7230 */ /* 0x000fe20000004100 */
[----:B------:R-:W-:Y:S01]  /*80e0*/  F2FP.F16.E4M3.UNPACK_B R68, R78.H1 ;  /* 0x0000004eff44723e */ /* 0x000fe200030006ff */
        /* <DEDUP_REMOVED lines=112> */
[----:B------:R-:W-:Y:S02]  /*87f0*/  UIADD3 UR4, UPT, UPT, UR44, 0x4200, URZ ;  /* 0x000042002c047890 */ /* 0x000fe4000fffe0ff */
[----:B------:R-:W-:Y:S01]  /*8800*/  UIADD3 UR9, UPT, UPT, UR49, 0x80, URZ ;  /* 0x0000008031097890 */ /* 0x000fe2000fffe0ff */
[----:B------:R-:W-:Y:S01]  /*8810*/  UMOV UR10, UR50 ;  /* 0x00000032000a7c82 */ /* 0x000fe20008000000 */
[----:B------:R-:W-:Y:S02]  /*8820*/  UMOV UR11, UR36 ;  /* 0x00000024000b7c82 */ /* 0x000fe40008000000 */
        /* <DEDUP_REMOVED lines=8> */
.L_x_123:
[----:B------:R-:W-:Y:S05]  /*88b0*/  BSYNC.RECONVERGENT B0 ;  /* 0x0000000000007941 */ /* 0x000fea0003800200 */
.L_x_122:
        /* <DEDUP_REMOVED lines=16> */
.L_x_127:
[----:B------:R-:W-:Y:S05]  /*89c0*/  BSYNC B0 ;  /* 0x0000000000007941 */ /* 0x000fea0003800000 */
.L_x_126:
        /* <DEDUP_REMOVED lines=17> */
.L_x_125:
[----:B------:R-:W-:Y:S05]  /*8ae0*/  BSYNC B1 ;  /* 0x0000000000017941 */ /* 0x000fea0003800000 */
.L_x_124:
        /* <DEDUP_REMOVED lines=21> */
.L_x_129:
[----:B------:R-:W-:Y:S01]  /*8c40*/  ISETP.NE.AND P0, PT, R97, RZ, PT ;  /* 0x000000ff6100720c */ /* 0x000fe20003f05270 */
[----:B------:R-:W-:Y:S05]  /*8c50*/  WARPSYNC.ALL ;  /* 0x0000000000007948 */ /* 0x000fea0003800000 */
[----:B------:R-:W-:Y:S01]  /*8c60*/  R2UR UR4, R39 ;  /* 0x00000000270472ca */ /* 0x000fe200000e0000 */
[----:B------:R-:W2:Y:S01]  /*8c70*/  S2UR UR6, SR_CgaCtaId ;  /* 0x00000000000679c3 */ /* 0x000ea20000008800 */
[-C--:B------:R-:W-:Y:S01]  /*8c80*/  F2FP.F16.E4M3.UNPACK_B R42, R72.reuse ;  /* 0x00000048ff2a723e */ /* 0x080fe200020006ff */
[----:B------:R-:W-:Y:S01]  /*8c90*/  BSSY.RECONVERGENT B0, `(.L_x_130) ;  /* 0x000009b000007945 */ /* 0x000fe20003800200 */
[----:B------:R-:W-:Y:S02]  /*8ca0*/  F2FP.F16.E4M3.UNPACK_B R72, R72.H1 ;  /* 0x00000048ff48723e */ /* 0x000fe400030006ff */
[-C--:B------:R-:W-:Y:S01]  /*8cb0*/  F2FP.F16.E4M3.UNPACK_B R46, R73.reuse ;  /* 0x00000049ff2e723e */ /* 0x080fe200020006ff */
[--C-:B------:R-:W-:Y:S01]  /*8cc0*/  HADD2.F32 R40, -RZ, R42.reuse.H0_H0 ;  /* 0x2000002aff287230 */ /* 0x100fe20000004100 */
[----:B------:R-:W-:Y:S01]  /*8cd0*/  F2FP.F16.E4M3.UNPACK_B R73, R73.H1 ;  /* 0x00000049ff49723e */ /* 0x000fe200030006ff */
[----:B------:R-:W-:Y:S01]  /*8ce0*/  HADD2.F32 R42, -RZ, R42.H1_H1 ;  /* 0x3000002aff2a7230 */ /* 0x000fe20000004100 */
[-C--:B------:R-:W-:Y:S01]  /*8cf0*/  F2FP.F16.E4M3.UNPACK_B R50, R74.reuse ;  /* 0x0000004aff32723e */ /* 0x080fe200020006ff */
[----:B------:R-:W-:Y:S01]  /*8d00*/  HADD2.F32 R43, -RZ, R72.H0_H0 ;  /* 0x20000048ff2b7230 */ /* 0x000fe20000004100 */
[----:B------:R-:W-:Y:S01]  /*8d10*/  F2FP.F16.E4M3.UNPACK_B R74, R74.H1 ;  /* 0x0000004aff4a723e */ /* 0x000fe200030006ff */
[----:B------:R-:W-:Y:S01]  /*8d20*/  LDTM.16dp32bit_t0_t15.x32 R4, tmem[UR4+0xc0] ;  /* 0x0000c004000479ee */ /* 0x000fe20008a80000 */
[----:B------:R-:W3:Y:S01]  /*8d30*/  LDTM.16dp32bit_t16_t31.x32 R4, tmem[UR4+0xe0] ;  /* 0x0000e004000479ee */ /* 0x000ee20008aa0000 */
[----:B------:R-:W-:Y:S01]  /*8d40*/  NOP ;  /* 0x0000000000007918 */ /* 0x000fe20000000000 */
[--C-:B------:R-:W-:Y:S01]  /*8d50*/  HADD2.F32 R45, -RZ, R46.reuse.H0_H0 ;  /* 0x2000002eff2d7230 */ /* 0x100fe20000004100 */
[----:B------:R-:W-:Y:S01]  /*8d60*/  R2UR UR5, R71 ;  /* 0x00000000470572ca */ /* 0x000fe200000e0000 */
[----:B------:R-:W-:Y:S01]  /*8d70*/  HADD2.F32 R46, -RZ, R46.H1_H1 ;  /* 0x3000002eff2e7230 */ /* 0x000fe20000004100 */
[----:B------:R-:W-:Y:S01]  /*8d80*/  F2FP.F16.E4M3.UNPACK_B R54, R75 ;  /* 0x0000004bff36723e */ /* 0x000fe200020006ff */
        /* <DEDUP_REMOVED lines=10> */
[----:B------:R-:W-:Y:S01]  /*8e30*/  UIADD3 UR4, UPT, UPT, UR5, 0xe0, URZ ;  /* 0x000000e005047890 */ /* 0x000fe2000fffe0ff */
[----:B------:R-:W-:Y:S01]  /*8e40*/  HADD2.F32 R59, -RZ, R58.H1_H1 ;  /* 0x3000003aff3b7230 */ /* 0x000fe20000004100 */
[----:B------:R-:W-:Y:S01]  /*8e50*/  F2FP.F16.E4M3.UNPACK_B R76, R76.H1 ;  /* 0x0000004cff4c723e */ /* 0x000fe200030006ff */
[--C-:B------:R-:W-:Y:S01]  /*8e60*/  HADD2.F32 R60, -RZ, R62.reuse.H0_H0 ;  /* 0x2000003eff3c7230 */ /* 0x100fe20000004100 */
[----:B------:R-:W-:Y:S01]  /*8e70*/  F2FP.F16.E4M3.UNPACK_B R77, R77.H1 ;  /* 0x0000004dff4d723e */ /* 0x000fe200030006ff */
[----:B------:R-:W-:Y:S01]  /*8e80*/  HADD2.F32 R63, -RZ, R62.H1_H1 ;  /* 0x3000003eff3f7230 */ /* 0x000fe20000004100 */
[----:B------:R-:W-:Y:S01]  /*8e90*/  F2FP.F16.E4M3.UNPACK_B R78, R78.H1 ;  /* 0x0000004eff4e723e */ /* 0x000fe200030006ff */
[--C-:B------:R-:W-:Y:S01]  /*8ea0*/  HADD2.F32 R64, -RZ, R66.reuse.H0_H0 ;  /* 0x20000042ff407230 */ /* 0x100fe20000004100 */
[----:B--2---:R-:W-:Y:S01]  /*8eb0*/  UPRMT UR4, UR6, 0x654, UR4 ;  /* 0x0000065406047896 */ /* 0x004fe20008000004 */
        /* <DEDUP_REMOVED lines=8> */
[----:B------:R-:W-:Y:S01]  /*8f40*/  SYNCS.ARRIVE.TRANS64.RED.A1T0 RZ, [UR4], RZ ;  /* 0x000000ffffff79a7 */ /* 0x000fe20008100404 */
[C---:B------:R-:W-:Y:S01]  /*8f50*/  FMUL R16, R38.reuse, R16 ;  /* 0x0000001026107220 */ /* 0x040fe20000400000 */
[C---:B------:R-:W-:Y:S01]  /*8f60*/  FMUL R17, R38.reuse, R17 ;  /* 0x0000001126117220 */ /* 0x040fe20000400000 */
[C---:B------:R-:W-:Y:S01]  /*8f70*/  FMUL R0, R38.reuse, R20 ;  /* 0x0000001426007220 */ /* 0x040fe20000400000 */
[C---:B------:R-:W-:Y:S01]  /*8f80*/  FMUL R2, R38.reuse, R21 ;  /* 0x0000001526027220 */ /* 0x040fe20000400000 */
[C---:B------:R-:W-:Y:S01]  /*8f90*/  FMUL R20, R38.reuse, R25 ;  /* 0x0000001926147220 */ /* 0x040fe20000400000 */
[----:B------:R-:W-:Y:S02]  /*8fa0*/  HADD2.F32 R67, -RZ, R66.H1_H1 ;  /* 0x30000042ff437230 */ /* 0x000fe40000004100 */
[C---:B------:R-:W-:Y:S01]  /*8fb0*/  FMUL R6, R38.reuse, R6 ;  /* 0x0000000626067220 */ /* 0x040fe20000400000 */
[----:B------:R-:W-:Y:S02]  /*8fc0*/  HADD2.F32 R44, -RZ, R72.H1_H1 ;  /* 0x30000048ff2c7230 */ /* 0x000fe40000004100 */
[C---:B------:R-:W-:Y:S01]  /*8fd0*/  FMUL R7, R38.reuse, R7 ;  /* 0x0000000726077220 */ /* 0x040fe20000400000 */
[--C-:B------:R-:W-:Y:S02]  /*8fe0*/  HADD2.F32 R47, -RZ, R73.reuse.H0_H0 ;  /* 0x20000049ff2f7230 */ /* 0x100fe40000004100 */
[C---:B------:R-:W-:Y:S01]  /*8ff0*/  FFMA R6, R41.reuse, R43, R6 ;  /* 0x0000002b29067223 */ /* 0x040fe20000000006 */
[--C-:B------:R-:W-:Y:S02]  /*9000*/  HADD2.F32 R40, -RZ, R68.reuse.H0_H0 ;  /* 0x20000044ff287230 */ /* 0x100fe40000004100 */
[C---:B------:R-:W-:Y:S01]  /*9010*/  FFMA R7, R41.reuse, R44, R7 ;  /* 0x0000002c29077223 */ /* 0x040fe20000000007 */
[C---:B------:R-:W-:Y:S01]  /*9020*/  FFMA R8, R41.reuse, R45, R8 ;  /* 0x0000002d29087223 */ /* 0x040fe20000000008 */
[----:B------:R-:W-:Y:S01]  /*9030*/  FFMA R9, R41, R46, R9 ;  /* 0x0000002e29097223 */ /* 0x000fe20000000009 */
[----:B------:R-:W-:Y:S02]  /*9040*/  HADD2.F32 R43, -RZ, R68.H1_H1 ;  /* 0x30000044ff2b7230 */ /* 0x000fe40000004100 */
[C---:B------:R-:W-:Y:S01]  /*9050*/  FMUL R10, R38.reuse, R10 ;  /* 0x0000000a260a7220 */ /* 0x040fe20000400000 */
[----:B------:R-:W-:Y:S01]  /*9060*/  HADD2.F32 R48, -RZ, R73.H1_H1 ;  /* 0x30000049ff307230 */ /* 0x000fe20000004100 */
[----:B------:R-:W-:Y:S01]  /*9070*/  F2FP.SATFINITE.E4M3.F32.PACK_AB_MERGE_C R100, R7, R6, RZ ;  /* 0x000000060764723e */ /* 0x000fe200048070ff */
[C---:B------:R-:W-:Y:S01]  /*9080*/  FMUL R7, R38.reuse, R24 ;  /* 0x0000001826077220 */ /* 0x040fe20000400000 */
[----:B------:R-:W-:Y:S01]  /*9090*/  FFMA R10, R41, R47, R10 ;  /* 0x0000002f290a7223 */ /* 0x000fe2000000000a */
[C---:B------:R-:W-:Y:S01]  /*90a0*/  FMUL R24, R38.reuse, R29 ;  /* 0x0000001d26187220 */ /* 0x040fe20000400000 */
[----:B------:R-:W-:Y:S01]  /*90b0*/  F2FP.SATFINITE.E4M3.F32.PACK_AB_MERGE_C R100, R5, R4, R100 ;  /* 0x000000040564723e */ /* 0x000fe20004807064 */
[C---:B------:R-:W-:Y:S01]  /*90c0*/  FMUL R11, R38.reuse, R11 ;  /* 0x0000000b260b7220 */ /* 0x040fe20000400000 */
[--C-:B------:R-:W-:Y:S02]  /*90d0*/  HADD2.F32 R51, -RZ, R74.reuse.H0_H0 ;  /* 0x2000004aff337230 */ /* 0x100fe40000004100 */
[C---:B------:R-:W-:Y:S01]  /*90e0*/  FMUL R14, R38.reuse, R14 ;  /* 0x0000000e260e7220 */ /* 0x040fe20000400000 */
[----:B------:R-:W-:Y:S02]  /*90f0*/  HADD2.F32 R52, -RZ, R74.H1_H1 ;  /* 0x3000004aff347230 */ /* 0x000fe40000004100 */
[C---:B------:R-:W-:Y:S01]  /*9100*/  FFMA R11, R41.reuse, R48, R11 ;  /* 0x00000030290b7223 */ /* 0x040fe2000000000b */
[C---:B------:R-:W-:Y:S01]  /*9110*/  FFMA R12, R41.reuse, R49, R12 ;  /* 0x00000031290c7223 */ /* 0x040fe2000000000c */
[C---:B------:R-:W-:Y:S01]  /*9120*/  FFMA R13, R41.reuse, R50, R13 ;  /* 0x00000032290d7223 */ /* 0x040fe2000000000d */
[----:B------:R-:W-:Y:S01]  /*9130*/  FFMA R14, R41, R51, R14 ;  /* 0x00000033290e7223 */ /* 0x000fe2000000000e */
[C---:B------:R-:W-:Y:S01]  /*9140*/  FMUL R15, R38.reuse, R15 ;  /* 0x0000000f260f7220 */ /* 0x040fe20000400000 */
[--C-:B------:R-:W-:Y:S01]  /*9150*/  HADD2.F32 R55, -RZ, R75.reuse.H0_H0 ;  /* 0x2000004bff377230 */ /* 0x100fe20000004100 */
[----:B------:R-:W-:Y:S01]  /*9160*/  F2FP.SATFINITE.E4M3.F32.PACK_AB_MERGE_C R101, R11, R10, RZ ;  /* 0x0000000a0b65723e */ /* 0x000fe200048070ff */
[----:B------:R-:W-:Y:S02]  /*9170*/  HADD2.F32 R56, -RZ, R75.H1_H1 ;  /* 0x3000004bff387230 */ /* 0x000fe40000004100 */
[C---:B------:R-:W-:Y:S01]  /*9180*/  FFMA R15, R41.reuse, R52, R15 ;  /* 0x00000034290f7223 */ /* 0x040fe2000000000f */
[----:B------:R-:W-:Y:S01]  /*9190*/  FFMA R16, R41, R53, R16 ;  /* 0x0000003529107223 */ /* 0x000fe20000000010 */
[----:B------:R-:W-:Y:S01]  /*91a0*/  F2FP.SATFINITE.E4M3.F32.PACK_AB_MERGE_C R101, R9, R8, R101 ;  /* 0x000000080965723e */ /* 0x000fe20004807065 */
[----:B------:R-:W-:Y:S01]  /*91b0*/  FFMA R17, R41, R54, R17 ;  /* 0x0000003629117223 */ /* 0x000fe20000000011 */
[C---:B------:R-:W-:Y:S01]  /*91c0*/  FMUL R18, R38.reuse, R18 ;  /* 0x0000001226127220 */ /* 0x040fe20000400000 */
[----:B------:R-:W-:Y:S01]  /*91d0*/  F2FP.SATFINITE.E4M3.F32.PACK_AB_MERGE_C R102, R15, R14, RZ ;  /* 0x0000000e0f66723e */ /* 0x000fe200048070ff */
[C---:B------:R-:W-:Y:S01]  /*91e0*/  FMUL R19, R38.reuse, R19 ;  /* 0x0000001326137220 */ /* 0x040fe20000400000 */
[--C-:B------:R-:W-:Y:S02]  /*91f0*/  HADD2.F32 R58, -RZ, R76.reuse.H0_H0 ;  /* 0x2000004cff3a7230 */ /* 0x100fe40000004100 */
[----:B------:R-:W-:Y:S01]  /*9200*/  FFMA R18, R41, R55, R18 ;  /* 0x0000003729127223 */ /* 0x000fe20000000012 */
[----:B------:R-:W-:Y:S01]  /*9210*/  F2FP.SATFINITE.E4M3.F32.PACK_AB_MERGE_C R102, R13, R12, R102 ;  /* 0x0000000c0d66723e */ /* 0x000fe20004807066 */
[C---:B------:R-:W-:Y:S01]  /*9220*/  FFMA R19, R41.reuse, R56, R19 ;  /* 0x0000003829137223 */ /* 0x040fe20000000013 */
[----:B------:R-:W-:Y:S02]  /*9230*/  HADD2.F32 R61, -RZ, R76.H1_H1 ;  /* 0x3000004cff3d7230 */ /* 0x000fe40000004100 */
[C---:B------:R-:W-:Y:S01]  /*9240*/  FMUL R3, R38.reuse, R22 ;  /* 0x0000001626037220 */ /* 0x040fe20000400000 */
        /* <DEDUP_REMOVED lines=10> */
[C---:B------:R-:W-:Y:S01]  /*92f0*/  FMUL R23, R38.reuse, R28 ;  /* 0x0000001c26177220 */ /* 0x040fe20000400000 */
[----:B------:R-:W-:Y:S01]  /*9300*/  F2FP.F16.E4M3.UNPACK_B R79, R79.H1 ;  /* 0x0000004fff4f723e */ /* 0x000fe200030006ff */
        /* <DEDUP_REMOVED lines=9> */
[C---:B------:R-:W-:Y:S01]  /*93a0*/  FFMA R24, R41.reuse, R67, R24 ;  /* 0x0000004329187223 */ /* 0x040fe20000000018 */
[C---:B------:R-:W-:Y:S01]  /*93b0*/  FMUL R28, R38.reuse, R33 ;  /* 0x00000021261c7220 */ /* 0x040fe20000400000 */
[--C-:B------:R-:W-:Y:S02]  /*93c0*/  HADD2.F32 R42, -RZ, R79.reuse.H0_H0 ;  /* 0x2000004fff2a7230 */ /* 0x100fe40000004100 */
[C---:B------:R-:W-:Y:S01]  /*93d0*/  FFMA R25, R41.reuse, R66, R25 ;  /* 0x0000004229197223 */ /* 0x040fe20000000019 */
[----:B------:R-:W-:Y:S02]  /*93e0*/  HADD2.F32 R71, -RZ, R79.H1_H1 ;  /* 0x3000004fff477230 */ /* 0x000fe40000004100 */
[C---:B------:R-:W-:Y:S01]  /*93f0*/  FMUL R29, R38.reuse, R34 ;  /* 0x00000022261d7220 */ /* 0x040fe20000400000 */
        /* <DEDUP_REMOVED lines=9> */
[----:B-1----:R-:W-:Y:S01]  /*9490*/  F2FP.SATFINITE.E4M3.F32.PACK_AB_MERGE_C R105, R22, R21, RZ ;  /* 0x000000151669723e */ /* 0x002fe200048070ff */
[----:B------:R1:W-:Y:S01]  /*94a0*/  STS.128 [R84+UR44+0x5200], R100 ;  /* 0x0052006454007988 */ /* 0x0003e20008000c2c */
[----:B------:R-:W-:Y:S02]  /*94b0*/  F2FP.SATFINITE.E4M3.F32.PACK_AB_MERGE_C R64, R26, R25, RZ ;  /* 0x000000191a40723e */ /* 0x000fe400048070ff */
[----:B------:R-:W-:Y:S02]  /*94c0*/  F2FP.SATFINITE.E4M3.F32.PACK_AB_MERGE_C R67, R30, R29, RZ ;  /* 0x0000001d1e43723e */ /* 0x000fe400048070ff */
[----:B------:R-:W-:Y:S02]  /*94d0*/  F2FP.SATFINITE.E4M3.F32.PACK_AB_MERGE_C R104, R2, R0, R3 ;  /* 0x000000000268723e */ /* 0x000fe40004807003 */
[----:B------:R-:W-:Y:S02]  /*94e0*/  F2FP.SATFINITE.E4M3.F32.PACK_AB_MERGE_C R105, R20, R7, R105 ;  /* 0x000000071469723e */ /* 0x000fe40004807069 */
[----:B------:R-:W-:Y:S02]  /*94f0*/  F2FP.SATFINITE.E4M3.F32.PACK_AB_MERGE_C R106, R24, R23, R64 ;  /* 0x00000017186a723e */ /* 0x000fe40004807040 */
[----:B------:R-:W-:Y:S02]  /*9500*/  F2FP.SATFINITE.E4M3.F32.PACK_AB_MERGE_C R107, R28, R27, R67 ;  /* 0x0000001b1c6b723e */ /* 0x000fe40004807043 */
[----:B------:R-:W-:Y:S03]  /*9510*/  IADD3 R36, PT, PT, R36, 0x1, RZ ;  /* 0x0000000124247810 */ /* 0x000fe60007ffe0ff */
        /* <DEDUP_REMOVED lines=18> */
.L_x_131:
[----:B------:R-:W-:Y:S05]  /*9640*/  BSYNC.RECONVERGENT B0 ;  /* 0x0000000000007941 */ /* 0x000fea0003800200 */
.L_x_130:
[----:B------:R-:W-:Y:S01]  /*9650*/  R2UR UR4, R87 ;  /* 0x00000000570472ca */ /* 0x000fe200000e0000 */
[----:B------:R-:W-:Y:S01]  /*9660*/  BAR.SYNC.DEFER_BLOCKING 0x1, 0x80 ;  /* 0x0042000000007b1d */ /* 0x000fe20000010000 */
[C---:B------:R-:W-:Y:S01]  /*9670*/  ISETP.NE.AND P0, PT, R89.reuse, 0x2, PT ;  /* 0x000000025900780c */ /* 0x040fe20003f05270 */
[----:B------:R-:W-:Y:S01]  /*9680*/  UISETP.NE.AND UP0, UPT, UR45, URZ, UPT ;  /* 0x000000ff2d00728c */ /* 0x000fe2000bf05270 */
[----:B------:R-:W-:Y:S01]  /*9690*/  ISETP.NE.AND P1, PT, R36, 0x4, PT ;  /* 0x000000042400780c */ /* 0x000fe20003f25270 */
[----:B------:R-:W-:Y:S01]  /*96a0*/  UIADD3 UR31, UPT, UPT, UR37, UR59, URZ ;  /* 0x0000003b251f7290 */ /* 0x000fe2000fffe0ff */
[----:B------:R-:W-:Y:S02]  /*96b0*/  SEL R5, RZ, 0x1, P0 ;  /* 0x00000001ff057807 */ /* 0x000fe40000000000 */
[----:B------:R-:W-:Y:S02]  /*96c0*/  SEL R3, RZ, 0x1, P1 ;  /* 0x00000001ff037807 */ /* 0x000fe40000800000 */
[----:B------:R-:W-:Y:S02]  /*96d0*/  LOP3.LUT R92, R92, R5, RZ, 0x3c, !PT ;  /* 0x000000055c5c7212 */ /* 0x000fe400078e3cff */
[----:B------:R-:W-:Y:S01]  /*96e0*/  LOP3.LUT R94, R94, R3, RZ, 0x3c, !PT ;  /* 0x000000035e5e7212 */ /* 0x000fe200078e3cff */
[----:B------:R-:W-:Y:S01]  /*96f0*/  UIADD3 UR30, UPT, UPT, UR38, UR4, URZ ;  /* 0x00000004261e7290 */ /* 0x000fe2000fffe0ff */
[----:B------:R-:W-:Y:S02]  /*9700*/  SEL R89, R89, RZ, P0 ;  /* 0x000000ff59597207 */ /* 0x000fe40000000000 */
[----:B------:R-:W-:Y:S01]  /*9710*/  SEL R36, R36, RZ, P1 ;  /* 0x000000ff24247207 */ /* 0x000fe20000800000 */
[----:B------:R-:W-:Y:S01]  /*9720*/  UMOV UR36, UR58 ;  /* 0x0000003a00247c82 */ /* 0x000fe20008000000 */
[----:B------:R-:W-:Y:S07]  /*9730*/  BRA.U UP0, `(.L_x_132) ;  /* 0xffffffb900e07547 */ /* 0x000fee000b83ffff */
[----:B------:R-:W-:Y:S05]  /*9740*/  EXIT ;  /* 0x000000000000794d */ /* 0x000fea0003800000 */
.L_x_24:
[----:B-1----:R1:W3:Y:S02]  /*9750*/  SYNCS.PHASECHK.TRANS64.TRYWAIT P0, [R0+URZ+0x110], R3 ;  /* 0x00011003000075a7 */ /* 0x0022e400080011ff */
[----:B---3--:R-:W-:Y:S05]  /*9760*/  @!P0 NANOSLEEP.SYNCS 0x989680 ;  /* 0x009896800000895d */ /* 0x008fea0003900000 */
[----:B------:R-:W3:Y:S02]  /*9770*/  @!P0 SYNCS.PHASECHK.TRANS64 P0, [R0+URZ+0x110], R3 ;  /* 0x00011003000085a7 */ /* 0x000ee400080010ff */
[----:B---3--:R-:W-:Y:S05]  /*9780*/  @!P0 BRA `(.L_x_24) ;  /* 0xfffffffc00f08947 */ /* 0x008fea000383ffff */
[----:B------:R-:W-:Y:S05]  /*9790*/  BRA `(.L_x_133) ;  /* 0xffffff8000487947 */ /* 0x000fea000383ffff */
.L_x_27:
[----:B-1----:R-:W-:-:S07]  /*97a0*/  MOV R0, UR33 ;  /* 0x0000002100007c02 */ /* 0x002fce0008000f00 */
.L_x_134:
[----:B-1----:R1:W3:Y:S02]  /*97b0*/  SYNCS.PHASECHK.TRANS64.TRYWAIT P0, [R0+URZ+0x28], R3 ;  /* 0x00002803000075a7 */ /* 0x0022e400080011ff */
[----:B---3--:R-:W-:Y:S05]  /*97c0*/  @!P0 NANOSLEEP.SYNCS 0x989680 ;  /* 0x009896800000895d */ /* 0x008fea0003900000 */
[----:B------:R-:W3:Y:S02]  /*97d0*/  @!P0 SYNCS.PHASECHK.TRANS64 P0, [R0+URZ+0x28], R3 ;  /* 0x00002803000085a7 */ /* 0x000ee400080010ff */
[----:B---3--:R-:W-:Y:S05]  /*97e0*/  @!P0 BRA `(.L_x_134) ;  /* 0xfffffffc00f08947 */ /* 0x008fea000383ffff */
[----:B------:R-:W-:Y:S05]  /*97f0*/  BRA `(.L_x_26) ;  /* 0xffffff8000887947 */ /* 0x000fea000383ffff */
.L_x_34:
[----:B-1----:R-:W-:-:S07]  /*9800*/  MOV R0, UR9 ;  /* 0x0000000900007c02 */ /* 0x002fce0008000f00 */
.L_x_135:
[----:B-1----:R1:W3:Y:S02]  /*9810*/  SYNCS.PHASECHK.TRANS64.TRYWAIT P0, [R0+URZ+0x28], R3 ;  /* 0x00002803000075a7 */ /* 0x0022e400080011ff */
[----:B---3--:R-:W-:Y:S05]  /*9820*/  @!P0 NANOSLEEP.SYNCS 0x989680 ;  /* 0x009896800000895d */ /* 0x008fea0003900000 */
[----:B------:R-:W3:Y:S02]  /*9830*/  @!P0 SYNCS.PHASECHK.TRANS64 P0, [R0+URZ+0x28], R3 ;  /* 0x00002803000085a7 */ /* 0x000ee400080010ff */
[----:B---3--:R-:W-:Y:S05]  /*9840*/  @!P0 BRA `(.L_x_135) ;  /* 0xfffffffc00f08947 */ /* 0x008fea000383ffff */
[----:B------:R-:W-:Y:S05]  /*9850*/  BRA `(.L_x_33) ;  /* 0xffffff8400447947 */ /* 0x000fea000383ffff */
.L_x_39:
[----:B-1----:R1:W3:Y:S02]  /*9860*/  SYNCS.PHASECHK.TRANS64.TRYWAIT P0, [R3+URZ+0xa0], R0 ;  /* 0x0000a000030075a7 */ /* 0x0022e400080011ff */
[----:B---3--:R-:W-:Y:S05]  /*9870*/  @!P0 NANOSLEEP.SYNCS 0x989680 ;  /* 0x009896800000895d */ /* 0x008fea0003900000 */
[----:B------:R-:W3:Y:S02]  /*9880*/  @!P0 SYNCS.PHASECHK.TRANS64 P0, [R3+URZ+0xa0], R0 ;  /* 0x0000a000030085a7 */ /* 0x000ee400080010ff */
[----:B---3--:R-:W-:Y:S05]  /*9890*/  @!P0 BRA `(.L_x_39) ;  /* 0xfffffffc00f08947 */ /* 0x008fea000383ffff */
[----:B------:R-:W-:Y:S05]  /*98a0*/  BRA `(.L_x_136) ;  /* 0xffffff8400e47947 */ /* 0x000fea000383ffff */
.L_x_43:
[----:B-1----:R-:W-:-:S07]  /*98b0*/  MOV R0, UR4 ;  /* 0x0000000400007c02 */ /* 0x002fce0008000f00 */
.L_x_137:
[----:B-1----:R1:W3:Y:S02]  /*98c0*/  SYNCS.PHASECHK.TRANS64.TRYWAIT P0, [R0+URZ], R3 ;  /* 0x00000003000075a7 */ /* 0x0022e400080011ff */
[----:B---3--:R-:W-:Y:S05]  /*98d0*/  @!P0 NANOSLEEP.SYNCS 0x989680 ;  /* 0x009896800000895d */ /* 0x008fea0003900000 */
[----:B------:R-:W3:Y:S02]  /*98e0*/  @!P0 SYNCS.PHASECHK.TRANS64 P0, [R0+URZ], R3 ;  /* 0x00000003000085a7 */ /* 0x000ee400080010ff */
[----:B---3--:R-:W-:Y:S05]  /*98f0*/  @!P0 BRA `(.L_x_137) ;  /* 0xfffffffc00f08947 */ /* 0x008fea000383ffff */
[----:B------:R-:W-:Y:S05]  /*9900*/  BRA `(.L_x_138) ;  /* 0xffffff8c008c7947 */ /* 0x000fea000383ffff */
.L_x_44:
[----:B------:R-:W-:-:S07]  /*9910*/  MOV R0, UR5 ;  /* 0x0000000500007c02 */ /* 0x000fce0008000f00 */
.L_x_139:
[----:B-1----:R1:W3:Y:S02]  /*9920*/  SYNCS.PHASECHK.TRANS64.TRYWAIT P0, [R0+URZ], R3 ;  /* 0x00000003000075a7 */ /* 0x0022e400080011ff */
[----:B---3--:R-:W-:Y:S05]  /*9930*/  @!P0 NANOSLEEP.SYNCS 0x989680 ;  /* 0x009896800000895d */ /* 0x008fea0003900000 */
[----:B------:R-:W3:Y:S02]  /*9940*/  @!P0 SYNCS.PHASECHK.TRANS64 P0, [R0+URZ], R3 ;  /* 0x00000003000085a7 */ /* 0x000ee400080010ff */
[----:B---3--:R-:W-:Y:S05]  /*9950*/  @!P0 BRA `(.L_x_139) ;  /* 0xfffffffc00f08947 */ /* 0x008fea000383ffff */
[----:B------:R-:W-:Y:S05]  /*9960*/  BRA `(.L_x_140) ;  /* 0xffffff8c00987947 */ /* 0x000fea000383ffff */
.L_x_45:
[----:B------:R-:W-:-:S07]  /*9970*/  MOV R0, UR5 ;  /* 0x0000000500007c02 */ /* 0x000fce0008000f00 */
.L_x_141:
[----:B-1----:R1:W3:Y:S02]  /*9980*/  SYNCS.PHASECHK.TRANS64.TRYWAIT P0, [R0+URZ], R3 ;  /* 0x00000003000075a7 */ /* 0x0022e400080011ff */
[----:B---3--:R-:W-:Y:S05]  /*9990*/  @!P0 NANOSLEEP.SYNCS 0x989680 ;  /* 0x009896800000895d */ /* 0x008fea0003900000 */
[----:B------:R-:W3:Y:S02]  /*99a0*/  @!P0 SYNCS.PHASECHK.TRANS64 P0, [R0+URZ], R3 ;  /* 0x00000003000085a7 */ /* 0x000ee400080010ff */
[----:B---3--:R-:W-:Y:S05]  /*99b0*/  @!P0 BRA `(.L_x_141) ;  /* 0xfffffffc00f08947 */ /* 0x008fea000383ffff */
[----:B------:R-:W-:Y:S05]  /*99c0*/  BRA `(.L_x_142) ;  /* 0xffffff8c00a47947 */ /* 0x000fea000383ffff */
.L_x_46:
[----:B------:R-:W-:-:S07]  /*99d0*/  MOV R0, UR5 ;  /* 0x0000000500007c02 */ /* 0x000fce0008000f00 */
.L_x_143:
[----:B-1----:R1:W3:Y:S02]  /*99e0*/  SYNCS.PHASECHK.TRANS64.TRYWAIT P0, [R0+URZ], R3 ;  /* 0x00000003000075a7 */ /* 0x0022e400080011ff */
[----:B---3--:R-:W-:Y:S05]  /*99f0*/  @!P0 NANOSLEEP.SYNCS 0x989680 ;  /* 0x009896800000895d */ /* 0x008fea0003900000 */
[----:B------:R-:W3:Y:S02]  /*9a00*/  @!P0 SYNCS.PHASECHK.TRANS64 P0, [R0+URZ], R3 ;  /* 0x00000003000085a7 */ /* 0x000ee400080010ff */
[----:B---3--:R-:W-:Y:S05]  /*9a10*/  @!P0 BRA `(.L_x_143) ;  /* 0xfffffffc00f08947 */ /* 0x008fea000383ffff */
[----:B------:R-:W-:Y:S05]  /*9a20*/  BRA `(.L_x_144) ;  /* 0xffffff8c00b07947 */ /* 0x000fea000383ffff */
.L_x_49:
[----:B--2---:R2:W3:Y:S02]  /*9a30*/  SYNCS.PHASECHK.TRANS64.TRYWAIT P0, [R2+URZ+0x100], R5 ;  /* 0x00010005020075a7 */ /* 0x0044e400080011ff */
[----:B---3--:R-:W-:Y:S05]  /*9a40*/  @!P0 NANOSLEEP.SYNCS 0x989680 ;  /* 0x009896800000895d */ /* 0x008fea0003900000 */
[----:B------:R-:W3:Y:S02]  /*9a50*/  @!P0 SYNCS.PHASECHK.TRANS64 P0, [R2+URZ+0x100], R5 ;  /* 0x00010005020085a7 */ /* 0x000ee400080010ff */
[----:B---3--:R-:W-:Y:S05]  /*9a60*/  @!P0 BRA `(.L_x_49) ;  /* 0xfffffffc00f08947 */ /* 0x008fea000383ffff */
[----:B------:R-:W-:Y:S05]  /*9a70*/  BRA `(.L_x_145) ;  /* 0xffffff9000147947 */ /* 0x000fea000383ffff */
.L_x_50:
[----:B------:R-:W-:-:S07]  /*9a80*/  MOV R2, UR4 ;  /* 0x0000000400027c02 */ /* 0x000fce0008000f00 */
.L_x_146:
[----:B--2---:R2:W3:Y:S02]  /*9a90*/  SYNCS.PHASECHK.TRANS64.TRYWAIT P0, [R2+URZ+0xb0], R5 ;  /* 0x0000b005020075a7 */ /* 0x0044e400080011ff */
[----:B---3--:R-:W-:Y:S05]  /*9aa0*/  @!P0 NANOSLEEP.SYNCS 0x989680 ;  /* 0x009896800000895d */ /* 0x008fea0003900000 */
[----:B------:R-:W3:Y:S02]  /*9ab0*/  @!P0 SYNCS.PHASECHK.TRANS64 P0, [R2+URZ+0xb0], R5 ;  /* 0x0000b005020085a7 */ /* 0x000ee400080010ff */
[----:B---3--:R-:W-:Y:S05]  /*9ac0*/  @!P0 BRA `(.L_x_146) ;  /* 0xfffffffc00f08947 */ /* 0x008fea000383ffff */
[----:B------:R-:W-:Y:S05]  /*9ad0*/  BRA `(.L_x_147) ;  /* 0xffffff9000247947 */ /* 0x000fea000383ffff */
.L_x_51:
[----:B--2---:R2:W3:Y:S02]  /*9ae0*/  SYNCS.PHASECHK.TRANS64.TRYWAIT P1, [R2+URZ+0xa0], R5 ;  /* 0x0000a005020075a7 */ /* 0x0044e400080211ff */
[----:B---3--:R-:W-:Y:S05]  /*9af0*/  @!P1 NANOSLEEP.SYNCS 0x989680 ;  /* 0x009896800000995d */ /* 0x008fea0003900000 */
[----:B------:R-:W3:Y:S02]  /*9b00*/  @!P1 SYNCS.PHASECHK.TRANS64 P1, [R2+URZ+0xa0], R5 ;  /* 0x0000a005020095a7 */ /* 0x000ee400080210ff */
[----:B---3--:R-:W-:Y:S05]  /*9b10*/  @!P1 BRA `(.L_x_51) ;  /* 0xfffffffc00f09947 */ /* 0x008fea000383ffff */
[----:B------:R-:W-:Y:S05]  /*9b20*/  BRA `(.L_x_148) ;  /* 0xffffff9000547947 */ /* 0x000fea000383ffff */
.L_x_54:
[----:B------:R-:W-:-:S07]  /*9b30*/  MOV R0, UR4 ;  /* 0x0000000400007c02 */ /* 0x000fce0008000f00 */
.L_x_149:
[----:B--2---:R2:W3:Y:S02]  /*9b40*/  SYNCS.PHASECHK.TRANS64.TRYWAIT P0, [R0+URZ+0xb0], R3 ;  /* 0x0000b003000075a7 */ /* 0x0044e400080011ff */
[----:B---3--:R-:W-:Y:S05]  /*9b50*/  @!P0 NANOSLEEP.SYNCS 0x989680 ;  /* 0x009896800000895d */ /* 0x008fea0003900000 */
[----:B------:R-:W3:Y:S02]  /*9b60*/  @!P0 SYNCS.PHASECHK.TRANS64 P0, [R0+URZ+0xb0], R3 ;  /* 0x0000b003000085a7 */ /* 0x000ee400080010ff */
[----:B---3--:R-:W-:Y:S05]  /*9b70*/  @!P0 BRA `(.L_x_149) ;  /* 0xfffffffc00f08947 */ /* 0x008fea000383ffff */
[----:B------:R-:W-:Y:S05]  /*9b80*/  BRA `(.L_x_53) ;  /* 0xffffff9000a87947 */ /* 0x000fea000383ffff */
.L_x_61:
[----:B-1----:R1:W2:Y:S02]  /*9b90*/  SYNCS.PHASECHK.TRANS64.TRYWAIT P1, [R0+URZ+0xa0], R5 ;  /* 0x0000a005000075a7 */ /* 0x0022a400080211ff */
[----:B--2---:R-:W-:Y:S05]  /*9ba0*/  @!P1 NANOSLEEP.SYNCS 0x989680 ;  /* 0x009896800000995d */ /* 0x004fea0003900000 */
[----:B------:R-:W2:Y:S02]  /*9bb0*/  @!P1 SYNCS.PHASECHK.TRANS64 P1, [R0+URZ+0xa0], R5 ;  /* 0x0000a005000095a7 */ /* 0x000ea400080210ff */
[----:B--2---:R-:W-:Y:S05]  /*9bc0*/  @!P1 BRA `(.L_x_61) ;  /* 0xfffffffc00f09947 */ /* 0x004fea000383ffff */
[----:B------:R-:W-:Y:S05]  /*9bd0*/  BRA `(.L_x_150) ;  /* 0xffffff9800107947 */ /* 0x000fea000383ffff */
.L_x_62:
[----:B------:R-:W-:-:S07]  /*9be0*/  MOV R3, UR23 ;  /* 0x0000001700037c02 */ /* 0x000fce0008000f00 */
.L_x_151:
[----:B-1----:R1:W2:Y:S02]  /*9bf0*/  SYNCS.PHASECHK.TRANS64.TRYWAIT P0, [R3+URZ+0xe0], R0 ;  /* 0x0000e000030075a7 */ /* 0x0022a400080011ff */
[----:B--2---:R-:W-:Y:S05]  /*9c00*/  @!P0 NANOSLEEP.SYNCS 0x989680 ;  /* 0x009896800000895d */ /* 0x004fea0003900000 */
[----:B------:R-:W2:Y:S02]  /*9c10*/  @!P0 SYNCS.PHASECHK.TRANS64 P0, [R3+URZ+0xe0], R0 ;  /* 0x0000e000030085a7 */ /* 0x000ea400080010ff */
[----:B--2---:R-:W-:Y:S05]  /*9c20*/  @!P0 BRA `(.L_x_151) ;  /* 0xfffffffc00f08947 */ /* 0x004fea000383ffff */
[----:B------:R-:W-:Y:S05]  /*9c30*/  BRA `(.L_x_152) ;  /* 0xffffff9800607947 */ /* 0x000fea000383ffff */
.L_x_65:
[----:B------:R-:W-:Y:S07]  /*9c40*/  MOV R0, UR5 ;  /* 0x0000000500007c02 */ /* 0x000fee0008000f00 */
.L_x_153:
[----:B-1----:R1:W2:Y:S02]  /*9c50*/  SYNCS.PHASECHK.TRANS64.TRYWAIT P0, [R0+URZ], R3 ;  /* 0x00000003000075a7 */ /* 0x0022a400080011ff */
[----:B--2---:R-:W-:Y:S05]  /*9c60*/  @!P0 NANOSLEEP.SYNCS 0x989680 ;  /* 0x009896800000895d */ /* 0x004fea0003900000 */
[----:B------:R-:W2:Y:S02]  /*9c70*/  @!P0 SYNCS.PHASECHK.TRANS64 P0, [R0+URZ], R3 ;  /* 0x00000003000085a7 */ /* 0x000ea400080010ff */
[----:B--2---:R-:W-:Y:S05]  /*9c80*/  @!P0 BRA `(.L_x_153) ;  /* 0xfffffffc00f08947 */ /* 0x004fea000383ffff */
[----:B------:R-:W-:Y:S05]  /*9c90*/  BRA `(.L_x_64) ;  /* 0xffffff98007c7947 */ /* 0x000fea000383ffff */
.L_x_68:
[----:B------:R-:W-:-:S07]  /*9ca0*/  MOV R0, UR4 ;  /* 0x0000000400007c02 */ /* 0x000fce0008000f00 */
.L_x_154:
[----:B--2---:R2:W4:Y:S02]  /*9cb0*/  SYNCS.PHASECHK.TRANS64.TRYWAIT P0, [R0+URZ], R3 ;  /* 0x00000003000075a7 */ /* 0x00452400080011ff */
[----:B----4-:R-:W-:Y:S05]  /*9cc0*/  @!P0 NANOSLEEP.SYNCS 0x989680 ;  /* 0x009896800000895d */ /* 0x010fea0003900000 */
[----:B------:R-:W4:Y:S02]  /*9cd0*/  @!P0 SYNCS.PHASECHK.TRANS64 P0, [R0+URZ], R3 ;  /* 0x00000003000085a7 */ /* 0x000f2400080010ff */
[----:B----4-:R-:W-:Y:S05]  /*9ce0*/  @!P0 BRA `(.L_x_154) ;  /* 0xfffffffc00f08947 */ /* 0x010fea000383ffff */
[----:B------:R-:W-:Y:S05]  /*9cf0*/  BRA `(.L_x_155) ;  /* 0xffffff9c00307947 */ /* 0x000fea000383ffff */
.L_x_69:
[----:B------:R-:W-:-:S07]  /*9d00*/  MOV R0, UR5 ;  /* 0x0000000500007c02 */ /* 0x000fce0008000f00 */
.L_x_156:
[----:B-1----:R1:W2:Y:S02]  /*9d10*/  SYNCS.PHASECHK.TRANS64.TRYWAIT P0, [R0+URZ], R3 ;  /* 0x00000003000075a7 */ /* 0x0022a400080011ff */
[----:B--2---:R-:W-:Y:S05]  /*9d20*/  @!P0 NANOSLEEP.SYNCS 0x989680 ;  /* 0x009896800000895d */ /* 0x004fea0003900000 */
[----:B------:R-:W2:Y:S02]  /*9d30*/  @!P0 SYNCS.PHASECHK.TRANS64 P0, [R0+URZ], R3 ;  /* 0x00000003000085a7 */ /* 0x000ea400080010ff */
[----:B--2---:R-:W-:Y:S05]  /*9d40*/  @!P0 BRA `(.L_x_156) ;  /* 0xfffffffc00f08947 */ /* 0x004fea000383ffff */
[----:B------:R-:W-:Y:S05]  /*9d50*/  BRA `(.L_x_157) ;  /* 0xffffff9c003c7947 */ /* 0x000fea000383ffff */
.L_x_70:
[----:B------:R-:W-:-:S07]  /*9d60*/  MOV R0, UR5 ;  /* 0x0000000500007c02 */ /* 0x000fce0008000f00 */
.L_x_158:
[----:B-1----:R1:W2:Y:S02]  /*9d70*/  SYNCS.PHASECHK.TRANS64.TRYWAIT P0, [R0+URZ], R3 ;  /* 0x00000003000075a7 */ /* 0x0022a400080011ff */
[----:B--2---:R-:W-:Y:S05]  /*9d80*/  @!P0 NANOSLEEP.SYNCS 0x989680 ;  /* 0x009896800000895d */ /* 0x004fea0003900000 */
[----:B------:R-:W2:Y:S02]  /*9d90*/  @!P0 SYNCS.PHASECHK.TRANS64 P0, [R0+URZ], R3 ;  /* 0x00000003000085a7 */ /* 0x000ea400080010ff */
[----:B--2---:R-:W-:Y:S05]  /*9da0*/  @!P0 BRA `(.L_x_158) ;  /* 0xfffffffc00f08947 */ /* 0x004fea000383ffff */
[----:B------:R-:W-:Y:S05]  /*9db0*/  BRA `(.L_x_159) ;  /* 0xffffff9c00487947 */ /* 0x000fea000383ffff */
.L_x_71:
[----:B------:R-:W-:-:S07]  /*9dc0*/  MOV R0, UR4 ;  /* 0x0000000400007c02 */ /* 0x000fce0008000f00 */
.L_x_160:
[----:B-1----:R1:W2:Y:S02]  /*9dd0*/  SYNCS.PHASECHK.TRANS64.TRYWAIT P0, [R0+URZ], R3 ;  /* 0x00000003000075a7 */ /* 0x0022a400080011ff */
[----:B--2---:R-:W-:Y:S05]  /*9de0*/  @!P0 NANOSLEEP.SYNCS 0x989680 ;  /* 0x009896800000895d */ /* 0x004fea0003900000 */
[----:B------:R-:W2:Y:S02]  /*9df0*/  @!P0 SYNCS.PHASECHK.TRANS64 P0, [R0+URZ], R3 ;  /* 0x00000003000085a7 */ /* 0x000ea400080010ff */
[----:B--2---:R-:W-:Y:S05]  /*9e00*/  @!P0 BRA `(.L_x_160) ;  /* 0xfffffffc00f08947 */ /* 0x004fea000383ffff */
[----:B------:R-:W-:Y:S05]  /*9e10*/  BRA `(.L_x_161) ;  /* 0xffffff9c00547947 */ /* 0x000fea000383ffff */
.L_x_76:
[----:B-1----:R1:W2:Y:S02]  /*9e20*/  SYNCS.PHASECHK.TRANS64.TRYWAIT P0, [R8+URZ+0xa0], R5 ;  /* 0x0000a005080075a7 */ /* 0x0022a400080011ff */
[----:B--2---:R-:W-:Y:S05]  /*9e30*/  @!P0 NANOSLEEP.SYNCS 0x989680 ;  /* 0x009896800000895d */ /* 0x004fea0003900000 */
[----:B------:R-:W2:Y:S02]  /*9e40*/  @!P0 SYNCS.PHASECHK.TRANS64 P0, [R8+URZ+0xa0], R5 ;  /* 0x0000a005080085a7 */ /* 0x000ea400080010ff */
[----:B--2---:R-:W-:Y:S05]  /*9e50*/  @!P0 BRA `(.L_x_76) ;  /* 0xfffffffc00f08947 */ /* 0x004fea000383ffff */
[----:B------:R-:W-:Y:S05]  /*9e60*/  BRA `(.L_x_162) ;  /* 0xffffffa000987947 */ /* 0x000fea000383ffff */
.L_x_79:
[----:B------:R-:W-:Y:S07]  /*9e70*/  MOV R0, UR21 ;  /* 0x0000001500007c02 */ /* 0x000fee0008000f00 */
.L_x_163:
[----:B-1----:R1:W2:Y:S02]  /*9e80*/  SYNCS.PHASECHK.TRANS64.TRYWAIT P1, [R0+URZ+0x98], R5 ;  /* 0x00009805000075a7 */ /* 0x0022a400080211ff */
[----:B--2---:R-:W-:Y:S05]  /*9e90*/  @!P1 NANOSLEEP.SYNCS 0x989680 ;  /* 0x009896800000995d */ /* 0x004fea0003900000 */
[----:B------:R-:W2:Y:S02]  /*9ea0*/  @!P1 SYNCS.PHASECHK.TRANS64 P1, [R0+URZ+0x98], R5 ;  /* 0x00009805000095a7 */ /* 0x000ea400080210ff */
[----:B--2---:R-:W-:Y:S05]  /*9eb0*/  @!P1 BRA `(.L_x_163) ;  /* 0xfffffffc00f09947 */ /* 0x004fea000383ffff */
[----:B------:R-:W-:Y:S05]  /*9ec0*/  BRA `(.L_x_78) ;  /* 0xffffffa800147947 */ /* 0x000fea000383ffff */
.L_x_82:
[----:B-1----:R-:W-:Y:S07]  /*9ed0*/  MOV R5, UR21 ;  /* 0x0000001500057c02 */ /* 0x002fee0008000f00 */
.L_x_164:
[----:B-1----:R1:W2:Y:S02]  /*9ee0*/  SYNCS.PHASECHK.TRANS64.TRYWAIT P0, [R5+URZ+0x70], R4 ;  /* 0x00007004050075a7 */ /* 0x0022a400080011ff */
[----:B--2---:R-:W-:Y:S05]  /*9ef0*/  @!P0 NANOSLEEP.SYNCS 0x989680 ;  /* 0x009896800000895d */ /* 0x004fea0003900000 */
[----:B------:R-:W2:Y:S02]  /*9f00*/  @!P0 SYNCS.PHASECHK.TRANS64 P0, [R5+URZ+0x70], R4 ;  /* 0x00007004050085a7 */ /* 0x000ea400080010ff */
[----:B--2---:R-:W-:Y:S05]  /*9f10*/  @!P0 BRA `(.L_x_164) ;  /* 0xfffffffc00f08947 */ /* 0x004fea000383ffff */
[----:B------:R-:W-:Y:S05]  /*9f20*/  BRA `(.L_x_165) ;  /* 0xffffffa8006c7947 */ /* 0x000fea000383ffff */
.L_x_83:
[----:B------:R-:W-:Y:S07]  /*9f30*/  MOV R5, UR21 ;  /* 0x0000001500057c02 */ /* 0x000fee0008000f00 */
.L_x_166:
[----:B-1----:R1:W2:Y:S02]  /*9f40*/  SYNCS.PHASECHK.TRANS64.TRYWAIT P0, [R5+URZ+0x78], R4 ;  /* 0x00007804050075a7 */ /* 0x0022a400080011ff */
[----:B--2---:R-:W-:Y:S05]  /*9f50*/  @!P0 NANOSLEEP.SYNCS 0x989680 ;  /* 0x009896800000895d */ /* 0x004fea0003900000 */
[----:B------:R-:W2:Y:S02]  /*9f60*/  @!P0 SYNCS.PHASECHK.TRANS64 P0, [R5+URZ+0x78], R4 ;  /* 0x00007804050085a7 */ /* 0x000ea400080010ff */
[----:B--2---:R-:W-:Y:S05]  /*9f70*/  @!P0 BRA `(.L_x_166) ;  /* 0xfffffffc00f08947 */ /* 0x004fea000383ffff */
[----:B------:R-:W-:Y:S05]  /*9f80*/  BRA `(.L_x_167) ;  /* 0xffffffa800a47947 */ /* 0x000fea000383ffff */
.L_x_84:
[----:B-1----:R-:W-:Y:S07]  /*9f90*/  MOV R5, UR21 ;  /* 0x0000001500057c02 */ /* 0x002fee0008000f00 */
.L_x_168:
[----:B-1----:R1:W2:Y:S02]  /*9fa0*/  SYNCS.PHASECHK.TRANS64.TRYWAIT P0, [R5+URZ+0x80], R4 ;  /* 0x00008004050075a7 */ /* 0x0022a400080011ff */
[----:B--2---:R-:W-:Y:S05]  /*9fb0*/  @!P0 NANOSLEEP.SYNCS 0x989680 ;  /* 0x009896800000895d */ /* 0x004fea0003900000 */
[----:B------:R-:W2:Y:S02]  /*9fc0*/  @!P0 SYNCS.PHASECHK.TRANS64 P0, [R5+URZ+0x80], R4 ;  /* 0x00008004050085a7 */ /* 0x000ea400080010ff */
[----:B--2---:R-:W-:Y:S05]  /*9fd0*/  @!P0 BRA `(.L_x_168) ;  /* 0xfffffffc00f08947 */ /* 0x004fea000383ffff */
[----:B------:R-:W-:Y:S05]  /*9fe0*/  BRA `(.L_x_169) ;  /* 0xffffffa800e87947 */ /* 0x000fea000383ffff */
.L_x_85:
[----:B-1----:R-:W-:Y:S07]  /*9ff0*/  MOV R5, UR21 ;  /* 0x0000001500057c02 */ /* 0x002fee0008000f00 */
.L_x_170:
[----:B-1----:R1:W2:Y:S02]  /*a000*/  SYNCS.PHASECHK.TRANS64.TRYWAIT P0, [R5+URZ+0x88], R4 ;  /* 0x00008804050075a7 */ /* 0x0022a400080011ff */
[----:B--2---:R-:W-:Y:S05]  /*a010*/  @!P0 NANOSLEEP.SYNCS 0x989680 ;  /* 0x009896800000895d */ /* 0x004fea0003900000 */
[----:B------:R-:W2:Y:S02]  /*a020*/  @!P0 SYNCS.PHASECHK.TRANS64 P0, [R5+URZ+0x88], R4 ;  /* 0x00008804050085a7 */ /* 0x000ea400080010ff */
[----:B--2---:R-:W-:Y:S05]  /*a030*/  @!P0 BRA `(.L_x_170) ;  /* 0xfffffffc00f08947 */ /* 0x004fea000383ffff */
[----:B------:R-:W-:Y:S05]  /*a040*/  BRA `(.L_x_171) ;  /* 0xffffffac00307947 */ /* 0x000fea000383ffff */
.L_x_87:
[----:B------:R-:W-:-:S07]  /*a050*/  MOV R0, UR21 ;  /* 0x0000001500007c02 */ /* 0x000fce0008000f00 */
.L_x_172:
[----:B-1----:R1:W2:Y:S02]  /*a060*/  SYNCS.PHASECHK.TRANS64.TRYWAIT P0, [R0+URZ+0x70], R3 ;  /* 0x00007003000075a7 */ /* 0x0022a400080011ff */
[----:B--2---:R-:W-:Y:S05]  /*a070*/  @!P0 NANOSLEEP.SYNCS 0x989680 ;  /* 0x009896800000895d */ /* 0x004fea0003900000 */
[----:B------:R-:W2:Y:S02]  /*a080*/  @!P0 SYNCS.PHASECHK.TRANS64 P0, [R0+URZ+0x70], R3 ;  /* 0x00007003000085a7 */ /* 0x000ea400080010ff */
[----:B--2---:R-:W-:Y:S05]  /*a090*/  @!P0 BRA `(.L_x_172) ;  /* 0xfffffffc00f08947 */ /* 0x004fea000383ffff */
[----:B------:R-:W-:Y:S05]  /*a0a0*/  BRA `(.L_x_173) ;  /* 0xffffffac00a47947 */ /* 0x000fea000383ffff */
.L_x_88:
[----:B-1----:R-:W-:-:S07]  /*a0b0*/  MOV R0, UR21 ;  /* 0x0000001500007c02 */ /* 0x002fce0008000f00 */
.L_x_174:
[----:B-1----:R1:W2:Y:S02]  /*a0c0*/  SYNCS.PHASECHK.TRANS64.TRYWAIT P0, [R0+URZ+0x78], R3 ;  /* 0x00007803000075a7 */ /* 0x0022a400080011ff */
[----:B--2---:R-:W-:Y:S05]  /*a0d0*/  @!P0 NANOSLEEP.SYNCS 0x989680 ;  /* 0x009896800000895d */ /* 0x004fea0003900000 */
[----:B------:R-:W2:Y:S02]  /*a0e0*/  @!P0 SYNCS.PHASECHK.TRANS64 P0, [R0+URZ+0x78], R3 ;  /* 0x00007803000085a7 */ /* 0x000ea400080010ff */
[----:B--2---:R-:W-:Y:S05]  /*a0f0*/  @!P0 BRA `(.L_x_174) ;  /* 0xfffffffc00f08947 */ /* 0x004fea000383ffff */
[----:B------:R-:W-:Y:S05]  /*a100*/  BRA `(.L_x_175) ;  /* 0xffffffac00947947 */ /* 0x000fea000383ffff */
.L_x_89:
[----:B-1----:R-:W-:-:S07]  /*a110*/  MOV R0, UR21 ;  /* 0x0000001500007c02 */ /* 0x002fce0008000f00 */
.L_x_176:
[----:B-1----:R1:W2:Y:S02]  /*a120*/  SYNCS.PHASECHK.TRANS64.TRYWAIT P0, [R0+URZ+0x80], R3 ;  /* 0x00008003000075a7 */ /* 0x0022a400080011ff */
[----:B--2---:R-:W-:Y:S05]  /*a130*/  @!P0 NANOSLEEP.SYNCS 0x989680 ;  /* 0x009896800000895d */ /* 0x004fea0003900000 */
[----:B------:R-:W2:Y:S02]  /*a140*/  @!P0 SYNCS.PHASECHK.TRANS64 P0, [R0+URZ+0x80], R3 ;  /* 0x00008003000085a7 */ /* 0x000ea400080010ff */
[----:B--2---:R-:W-:Y:S05]  /*a150*/  @!P0 BRA `(.L_x_176) ;  /* 0xfffffffc00f08947 */ /* 0x004fea000383ffff */
[----:B------:R-:W-:Y:S05]  /*a160*/  BRA `(.L_x_177) ;  /* 0xffffffac00847947 */ /* 0x000fea000383ffff */
.L_x_91:
[----:B-1----:R1:W2:Y:S02]  /*a170*/  SYNCS.PHASECHK.TRANS64.TRYWAIT P0, [R3+URZ+0xa0], R0 ;  /* 0x0000a000030075a7 */ /* 0x0022a400080011ff */
[----:B--2---:R-:W-:Y:S05]  /*a180*/  @!P0 NANOSLEEP.SYNCS 0x989680 ;  /* 0x009896800000895d */ /* 0x004fea0003900000 */
[----:B------:R-:W2:Y:S02]  /*a190*/  @!P0 SYNCS.PHASECHK.TRANS64 P0, [R3+URZ+0xa0], R0 ;  /* 0x0000a000030085a7 */ /* 0x000ea400080010ff */
[----:B--2---:R-:W-:Y:S05]  /*a1a0*/  @!P0 BRA `(.L_x_91) ;  /* 0xfffffffc00f08947 */ /* 0x004fea000383ffff */
[----:B------:R-:W-:Y:S05]  /*a1b0*/  BRA `(.L_x_178) ;  /* 0xffffffb000547947 */ /* 0x000fea000383ffff */
.L_x_102:
[----:B--2---:R2:W1:Y:S02]  /*a1c0*/  SYNCS.PHASECHK.TRANS64.TRYWAIT P1, [R2+URZ+0x50], R3 ;  /* 0x00005003020075a7 */ /* 0x00446400080211ff */
[----:B-1----:R-:W-:Y:S05]  /*a1d0*/  @!P1 NANOSLEEP.SYNCS 0x989680 ;  /* 0x009896800000995d */ /* 0x002fea0003900000 */
[----:B------:R-:W1:Y:S02]  /*a1e0*/  @!P1 SYNCS.PHASECHK.TRANS64 P1, [R2+URZ+0x50], R3 ;  /* 0x00005003020095a7 */ /* 0x000e6400080210ff */
[----:B-1----:R-:W-:Y:S05]  /*a1f0*/  @!P1 BRA `(.L_x_102) ;  /* 0xfffffffc00f09947 */ /* 0x002fea000383ffff */
[----:B------:R-:W-:Y:S05]  /*a200*/  BRA `(.L_x_101) ;  /* 0xffffffbc00cc7947 */ /* 0x000fea000383ffff */
.L_x_104:
[----:B--2---:R2:W4:Y:S02]  /*a210*/  SYNCS.PHASECHK.TRANS64.TRYWAIT P0, [R71+URZ+0xc0], R4 ;  /* 0x0000c004470075a7 */ /* 0x00452400080011ff */
[----:B----4-:R-:W-:Y:S05]  /*a220*/  @!P0 NANOSLEEP.SYNCS 0x989680 ;  /* 0x009896800000895d */ /* 0x010fea0003900000 */
[----:B------:R-:W4:Y:S02]  /*a230*/  @!P0 SYNCS.PHASECHK.TRANS64 P0, [R71+URZ+0xc0], R4 ;  /* 0x0000c004470085a7 */ /* 0x000f2400080010ff */
[----:B----4-:R-:W-:Y:S05]  /*a240*/  @!P0 BRA `(.L_x_104) ;  /* 0xfffffffc00f08947 */ /* 0x010fea000383ffff */
[----:B------:R-:W-:Y:S05]  /*a250*/  BRA `(.L_x_103) ;  /* 0xffffffc0001c7947 */ /* 0x000fea000383ffff */
.L_x_112:
[----:B---3--:R3:W4:Y:S02]  /*a260*/  SYNCS.PHASECHK.TRANS64.TRYWAIT P0, [R112+URZ+0x50], R3 ;  /* 0x00005003700075a7 */ /* 0x00872400080011ff */
[----:B----4-:R-:W-:Y:S05]  /*a270*/  @!P0 NANOSLEEP.SYNCS 0x989680 ;  /* 0x009896800000895d */ /* 0x010fea0003900000 */
[----:B------:R-:W4:Y:S02]  /*a280*/  @!P0 SYNCS.PHASECHK.TRANS64 P0, [R112+URZ+0x50], R3 ;  /* 0x00005003700085a7 */ /* 0x000f2400080010ff */
[----:B----4-:R-:W-:Y:S05]  /*a290*/  @!P0 BRA `(.L_x_112) ;  /* 0xfffffffc00f08947 */ /* 0x010fea000383ffff */
[----:B------:R-:W-:Y:S05]  /*a2a0*/  BRA `(.L_x_111) ;  /* 0xffffffcc00107947 */ /* 0x000fea000383ffff */
.L_x_120:
[----:B---3--:R3:W4:Y:S02]  /*a2b0*/  SYNCS.PHASECHK.TRANS64.TRYWAIT P0, [R112+URZ+0x50], R5 ;  /* 0x00005005700075a7 */ /* 0x00872400080011ff */
[----:B----4-:R-:W-:Y:S05]  /*a2c0*/  @!P0 NANOSLEEP.SYNCS 0x989680 ;  /* 0x009896800000895d */ /* 0x010fea0003900000 */
[----:B------:R-:W4:Y:S02]  /*a2d0*/  @!P0 SYNCS.PHASECHK.TRANS64 P0, [R112+URZ+0x50], R5 ;  /* 0x00005005700085a7 */ /* 0x000f2400080010ff */
[----:B----4-:R-:W-:Y:S05]  /*a2e0*/  @!P0 BRA `(.L_x_120) ;  /* 0xfffffffc00f08947 */ /* 0x010fea000383ffff */
[----:B------:R-:W-:Y:S05]  /*a2f0*/  BRA `(.L_x_119) ;  /* 0xffffffd800507947 */ /* 0x000fea000383ffff */
.L_x_128:
[----:B---3--:R3:W4:Y:S02]  /*a300*/  SYNCS.PHASECHK.TRANS64.TRYWAIT P0, [R102+URZ+0x50], R3 ;  /* 0x00005003660075a7 */ /* 0x00872400080011ff */
[----:B----4-:R-:W-:Y:S05]  /*a310*/  @!P0 NANOSLEEP.SYNCS 0x989680 ;  /* 0x009896800000895d */ /* 0x010fea0003900000 */
[----:B------:R-:W4:Y:S02]  /*a320*/  @!P0 SYNCS.PHASECHK.TRANS64 P0, [R102+URZ+0x50], R3 ;  /* 0x00005003660085a7 */ /* 0x000f2400080010ff */
[----:B----4-:R-:W-:Y:S05]  /*a330*/  @!P0 BRA `(.L_x_128) ;  /* 0xfffffffc00f08947 */ /* 0x010fea000383ffff */
[----:B------:R-:W-:Y:S05]  /*a340*/  BRA `(.L_x_127) ;  /* 0xffffffe4009c7947 */ /* 0x000fea000383ffff */
        .weak           $__internal_0_$__cuda_sm10x_tcgen05_guardrail_trap_col_being_dealloced_not_returned_by_alloc
        .type           $__internal_0_$__cuda_sm10x_tcgen05_guardrail_trap_col_being_dealloced_not_returned_by_alloc,@function
        .size           $__internal_0_$__cuda_sm10x_tcgen05_guardrail_trap_col_being_dealloced_not_returned_by_alloc,($__internal_1_$__cuda_sm10x_tcgen05_guardrail_trap_phase_invalid_during_alloc - $__internal_0_$__cuda_sm10x_tcgen05_guardrail_trap_col_being_dealloced_not_returned_by_alloc)
$__internal_0_$__cuda_sm10x_tcgen05_guardrail_trap_col_being_dealloced_not_returned_by_alloc:
[----:B------:R-:W-:Y:S05]  /*a350*/  BPT.TRAP 0x1 ;  /* 0x000000040000795c */ /* 0x000fea0000300000 */
[----:B------:R-:W-:-:S04]  /*a360*/  HFMA2 R3, -RZ, RZ, 0, 0 ;  /* 0x00000000ff037431 */ /* 0x000fc800000001ff */
[----:B------:R-:W-:Y:S05]  /*a370*/  RET.REL.NODEC R2 `(_ZN7cutlass13device_kernelINS_4gemm6kernel13GemmUniversalIN4cute5tupleIJiiiiEEENS1_10collective13CollectiveMmaINS1_35MainloopSm100TmaUmmaWarpSpecializedILi5ELi2ELi4ENS5_IJNS4_1CILi2EEENSA_ILi1EEESC_EEEEENS5_IJNSA_ILi64EEENSA_ILi256EEESF_EEENS_12float_e4m3_tENS5_IJlSC_lEEESI_SJ_NS4_8TiledMMAINS4_8MMA_AtomIJNS4_10MMA_TraitsINS4_19SM100_MMA_F8F6F4_SSEJSI_SI_fSF_SG_NS4_17integral_constantINS4_4UMMA5MajorELSQ_0EEESR_NSO_INSP_7ScaleInELSS_0EEEST_EEEEEENS4_6LayoutINS5_IJSC_SC_SC_EEENS5_IJNSA_ILi0EEESY_SY_EEEEENS5_IJNS4_10UnderscoreES11_S11_EEEEENS4_13SM90_TMA_LOADENS4_14ComposedLayoutINS4_7SwizzleILi2ELi4ELi3EEENS4_18smem_ptr_flag_bitsILi8EEENSW_INS5_IJNSA_ILi8EEESF_EEENS5_IJSF_SC_EEEEEEEvNS4_8identityENS4_23SM90_TMA_LOAD_MULTICASTES1E_vS1F_EENS_8epilogue10collective18CollectiveEpilogueINS1I_23Sm100TmaWarpSpecializedILi4ELi2ELi32ELb0ELb0EEEJSH_NS5_IJNSW_ISF_SC_EES1N_EEESI_SJ_SI_SJ_NS1I_6fusion15FusionCallbacksIS1M_NS1P_17LinearCombinationISI_fSI_fLNS_15FloatRoundStyleE2EEESH_S1O_JEEENS4_5SM1004TMEM4LOAD26SM100_TMEM_LOAD_16dp32b32xES14_S1E_NS4_39AutoVectorizingCopyWithAssumedAlignmentILi128EEENS4_14SM90_TMA_STOREES1E_S20_S20_EEEvvEEEEvNT_6ParamsE) ;  /* 0xffffff5c02207950 */ /* 0x000fea0003c3ffff */
        .weak           $__internal_1_$__cuda_sm10x_tcgen05_guardrail_trap_phase_invalid_during_alloc
        .type           $__internal_1_$__cuda_sm10x_tcgen05_guardrail_trap_phase_invalid_during_alloc,@function
        .size           $__internal_1_$__cuda_sm10x_tcgen05_guardrail_trap_phase_invalid_during_alloc,($__internal_2_$__cuda_sm10x_tcgen05_guardrail_trap_unallocated_columns_being_dealloced - $__internal_1_$__cuda_sm10x_tcgen05_guardrail_trap_phase_invalid_during_alloc)
$__internal_1_$__cuda_sm10x_tcgen05_guardrail_trap_phase_invalid_during_alloc:
[----:B------:R-:W-:Y:S05]  /*a380*/  BPT.TRAP 0x1 ;  /* 0x000000040000795c */ /* 0x000fea0000300000 */
[----:B------:R-:W-:-:S04]  /*a390*/  MOV R5, 0x0 ;  /* 0x0000000000057802 */ /* 0x000fc80000000f00 */
[----:B------:R-:W-:Y:S05]  /*a3a0*/  RET.REL.NODEC R4 `(_ZN7cutlass13device_kernelINS_4gemm6kernel13GemmUniversalIN4cute5tupleIJiiiiEEENS1_10collective13CollectiveMmaINS1_35MainloopSm100TmaUmmaWarpSpecializedILi5ELi2ELi4ENS5_IJNS4_1CILi2EEENSA_ILi1EEESC_EEEEENS5_IJNSA_ILi64EEENSA_ILi256EEESF_EEENS_12float_e4m3_tENS5_IJlSC_lEEESI_SJ_NS4_8TiledMMAINS4_8MMA_AtomIJNS4_10MMA_TraitsINS4_19SM100_MMA_F8F6F4_SSEJSI_SI_fSF_SG_NS4_17integral_constantINS4_4UMMA5MajorELSQ_0EEESR_NSO_INSP_7ScaleInELSS_0EEEST_EEEEEENS4_6LayoutINS5_IJSC_SC_SC_EEENS5_IJNSA_ILi0EEESY_SY_EEEEENS5_IJNS4_10UnderscoreES11_S11_EEEEENS4_13SM90_TMA_LOADENS4_14ComposedLayoutINS4_7SwizzleILi2ELi4ELi3EEENS4_18smem_ptr_flag_bitsILi8EEENSW_INS5_IJNSA_ILi8EEESF_EEENS5_IJSF_SC_EEEEEEEvNS4_8identityENS4_23SM90_TMA_LOAD_MULTICASTES1E_vS1F_EENS_8epilogue10collective18CollectiveEpilogueINS1I_23Sm100TmaWarpSpecializedILi4ELi2ELi32ELb0ELb0EEEJSH_NS5_IJNSW_ISF_SC_EES1N_EEESI_SJ_SI_SJ_NS1I_6fusion15FusionCallbacksIS1M_NS1P_17LinearCombinationISI_fSI_fLNS_15FloatRoundStyleE2EEESH_S1O_JEEENS4_5SM1004TMEM4LOAD26SM100_TMEM_LOAD_16dp32b32xES14_S1E_NS4_39AutoVectorizingCopyWithAssumedAlignmentILi128EEENS4_14SM90_TMA_STOREES1E_S20_S20_EEEvvEEEEvNT_6ParamsE) ;  /* 0xffffff5c04147950 */ /* 0x000fea0003c3ffff */
        .weak           $__internal_2_$__cuda_sm10x_tcgen05_guardrail_trap_unallocated_columns_being_dealloced
        .type           $__internal_2_$__cuda_sm10x_tcgen05_guardrail_trap_unallocated_columns_being_dealloced,@function
        .size           $__internal_2_$__cuda_sm10x_tcgen05_guardrail_trap_unallocated_columns_being_dealloced,(.L_x_180 - $__internal_2_$__cuda_sm10x_tcgen05_guardrail_trap_unallocated_columns_being_dealloced)
$__internal_2_$__cuda_sm10x_tcgen05_guardrail_trap_unallocated_columns_being_dealloced:
[----:B------:R-:W-:Y:S05]  /*a3b0*/  BPT.TRAP 0x1 ;  /* 0x000000040000795c */ /* 0x000fea0000300000 */
[----:B------:R-:W-:-:S04]  /*a3c0*/  HFMA2 R3, -RZ, RZ, 0, 0 ;  /* 0x00000000ff037431 */ /* 0x000fc800000001ff */
[----:B------:R-:W-:Y:S05]  /*a3d0*/  RET.REL.NODEC R2 `(_ZN7cutlass13device_kernelINS_4gemm6kernel13GemmUniversalIN4cute5tupleIJiiiiEEENS1_10collective13CollectiveMmaINS1_35MainloopSm100TmaUmmaWarpSpecializedILi5ELi2ELi4ENS5_IJNS4_1CILi2EEENSA_ILi1EEESC_EEEEENS5_IJNSA_ILi64EEENSA_ILi256EEESF_EEENS_12float_e4m3_tENS5_IJlSC_lEEESI_SJ_NS4_8TiledMMAINS4_8MMA_AtomIJNS4_10MMA_TraitsINS4_19SM100_MMA_F8F6F4_SSEJSI_SI_fSF_SG_NS4_17integral_constantINS4_4UMMA5MajorELSQ_0EEESR_NSO_INSP_7ScaleInELSS_0EEEST_EEEEEENS4_6LayoutINS5_IJSC_SC_SC_EEENS5_IJNSA_ILi0EEESY_SY_EEEEENS5_IJNS4_10UnderscoreES11_S11_EEEEENS4_13SM90_TMA_LOADENS4_14ComposedLayoutINS4_7SwizzleILi2ELi4ELi3EEENS4_18smem_ptr_flag_bitsILi8EEENSW_INS5_IJNSA_ILi8EEESF_EEENS5_IJSF_SC_EEEEEEEvNS4_8identityENS4_23SM90_TMA_LOAD_MULTICASTES1E_vS1F_EENS_8epilogue10collective18CollectiveEpilogueINS1I_23Sm100TmaWarpSpecializedILi4ELi2ELi32ELb0ELb0EEEJSH_NS5_IJNSW_ISF_SC_EES1N_EEESI_SJ_SI_SJ_NS1I_6fusion15FusionCallbacksIS1M_NS1P_17LinearCombinationISI_fSI_fLNS_15FloatRoundStyleE2EEESH_S1O_JEEENS4_5SM1004TMEM4LOAD26SM100_TMEM_LOAD_16dp32b32xES14_S1E_NS4_39AutoVectorizingCopyWithAssumedAlignmentILi128EEENS4_14SM90_TMA_STOREES1E_S20_S20_EEEvvEEEEvNT_6ParamsE) ;  /* 0xffffff5c02087950 */ /* 0x000fea0003c3ffff */
.L_x_179:
[----:B------:R-:W-:-:S00]  /*a3e0*/  BRA `(.L_x_179) ;  /* 0xfffffffc00fc7947 */ /* 0x000fc0000383ffff */
[----:B------:R-:W-:-:S00]  /*a3f0*/  NOP ;  /* 0x0000000000007918 */ /* 0x000fc00000000000 */
        /* <DEDUP_REMOVED lines=8> */
.L_x_180:


//--------------------- .nv.global.init           --------------------------
	.section	.nv.global.init,"aw",@progbits
.nv.global.init:
	.type		$str$27,@object
	.size		$str$27,($str$28 - $str$27)
$str$27:
        /*0000*/ 	.byte	0x28, 0x61, 0x64, 0x64, 0x72, 0x65, 0x73, 0x73, 0x20, 0x26, 0x20, 0x6d, 0x61, 0x73, 0x6b, 0x29
        /*0010*/ 	.byte	0x20, 0x3d, 0x3d, 0x20, 0x30, 0x00
	.type		$str$28,@object
	.size		$str$28,($str$26 - $str$28)
$str$28:
        /*0016*/ 	.byte	0x2f, 0x74, 0x6d, 0x70, 0x2f, 0x63, 0x75, 0x74, 0x6c, 0x61, 0x73, 0x73, 0x5f, 0x73, 0x77, 0x65
        /*0026*/ 	.byte	0x65, 0x70, 0x5f, 0x73, 0x72, 0x63, 0x2f, 0x69, 0x6e, 0x63, 0x6c, 0x75, 0x64, 0x65, 0x2f, 0x63
        /*0036*/ 	.byte	0x75, 0x74, 0x65, 0x2f, 0x70, 0x6f, 0x69, 0x6e, 0x74, 0x65, 0x72, 0x5f, 0x66, 0x6c, 0x61, 0x67
        /*0046*/ 	.byte	0x67, 0x65, 0x64, 0x2e, 0x68, 0x70, 0x70, 0x00
	.type		$str$26,@object
	.size		$str$26,($str$25 - $str$26)
$str$26:
        /*004e*/ 	.byte	0x2f, 0x74, 0x6d, 0x70, 0x2f, 0x63, 0x75, 0x74, 0x6c, 0x61, 0x73, 0x73, 0x5f, 0x73, 0x77, 0x65
        /*005e*/ 	.byte	0x65, 0x70, 0x5f, 0x73, 0x72, 0x63, 0x2f, 0x69, 0x6e, 0x63, 0x6c, 0x75, 0x64, 0x65, 0x2f, 0x63
        /*006e*/ 	.byte	0x75, 0x74, 0x65, 0x2f, 0x61, 0x74, 0x6f, 0x6d, 0x2f, 0x63, 0x6f, 0x70, 0x79, 0x5f, 0x74, 0x72
        /*007e*/ 	.byte	0x61, 0x69, 0x74, 0x73, 0x5f, 0x73, 0x6d, 0x31, 0x30, 0x30, 0x2e, 0x68, 0x70, 0x70, 0x00
	.type		$str$25,@object
	.size		$str$25,(__unnamed_1 - $str$25)
$str$25:
        /*008d*/ 	.byte	0x28, 0x28, 0x75, 0x69, 0x6e, 0x74, 0x33, 0x32, 0x5f, 0x74, 0x28, 0x74, 0x68, 0x72, 0x65, 0x61
        /*009d*/ 	.byte	0x64, 0x49, 0x64, 0x78, 0x2e, 0x78, 0x29, 0x20, 0x2f, 0x20, 0x33, 0x32, 0x29, 0x20, 0x25, 0x20
        /*00ad*/ 	.byte	0x34, 0x29, 0x20, 0x3d, 0x3d, 0x20, 0x28, 0x28, 0x28, 0x74, 0x6d, 0x65, 0x6d, 0x5f, 0x61, 0x64
        /*00bd*/ 	.byte	0x64, 0x72, 0x20, 0x3e, 0x3e, 0x20, 0x31, 0x36, 0x29, 0x20, 0x2f, 0x20, 0x33, 0x32, 0x29, 0x20
        /*00cd*/ 	.byte	0x25, 0x20, 0x34, 0x29, 0x00
	.type		__unnamed_1,@object
	.size		__unnamed_1,(__unnamed_2 - __unnamed_1)
__unnamed_1:
        /*00d2*/ 	.byte	0x61, 0x75, 0x74, 0x6f, 0x20, 0x63, 0x75, 0x74, 0x65, 0x3a, 0x3a, 0x61, 0x73, 0x5f, 0x70, 0x6f
        /* <DEDUP_REMOVED lines=24> */
        /*0262*/ 	.byte	0x3c, 0x34, 0x30, 0x39, 0x36, 0x3e, 0x3e, 0x3e, 0x3e, 0x5d, 0x00
	.type		__unnamed_2,@object
	.size		__unnamed_2,(__unnamed_3 - __unnamed_2)
__unnamed_2:
        /* <DEDUP_REMOVED lines=26> */
	.type		__unnamed_3,@object
	.size		__unnamed_3,(.L_3 - __unnamed_3)
__unnamed_3:
        /* <DEDUP_REMOVED lines=40> */
        /*0688*/ 	.byte	0x74, 0x65, 0x3a, 0x3a, 0x43, 0x3c, 0x30, 0x3e, 0x3e, 0x3e, 0x3e, 0x5d, 0x00
.L_3:


//--------------------- .nv.shared._ZN7cutlass13device_kernelINS_4gemm6kernel13GemmUniversalIN4cute5tupleIJiiiiEEENS1_10collective13CollectiveMmaINS1_35MainloopSm100TmaUmmaWarpSpecializedILi5ELi2ELi4ENS5_IJNS4_1CILi2EEENSA_ILi1EEESC_EEEEENS5_IJNSA_ILi64EEENSA_ILi256EEESF_EEENS_12float_e4m3_tENS5_IJlSC_lEEESI_SJ_NS4_8TiledMMAINS4_8MMA_AtomIJNS4_10MMA_TraitsINS4_19SM100_MMA_F8F6F4_SSEJSI_SI_fSF_SG_NS4_17integral_constantINS4_4UMMA5MajorELSQ_0EEESR_NSO_INSP_7ScaleInELSS_0EEEST_EEEEEENS4_6LayoutINS5_IJSC_SC_SC_EEENS5_IJNSA_ILi0EEESY_SY_EEEEENS5_IJNS4_10UnderscoreES11_S11_EEEEENS4_13SM90_TMA_LOADENS4_14ComposedLayoutINS4_7SwizzleILi2ELi4ELi3EEENS4_18smem_ptr_flag_bitsILi8EEENSW_INS5_IJNSA_ILi8EEESF_EEENS5_IJSF_SC_EEEEEEEvNS4_8identityENS4_23SM90_TMA_LOAD_MULTICASTES1E_vS1F_EENS_8epilogue10collective18CollectiveEpilogueINS1I_23Sm100TmaWarpSpecializedILi4ELi2ELi32ELb0ELb0EEEJSH_NS5_IJNSW_ISF_SC_EES1N_EEESI_SJ_SI_SJ_NS1I_6fusion15FusionCallbacksIS1M_NS1P_17LinearCombinationISI_fSI_fLNS_15FloatRoundStyleE2EEESH_S1O_JEEENS4_5SM1004TMEM4LOAD26SM100_TMEM_LOAD_16dp32b32xES14_S1E_NS4_39AutoVectorizingCopyWithAssumedAlignmentILi128EEENS4_14SM90_TMA_STOREES1E_S20_S20_EEEvvEEEEvNT_6ParamsE --------------------------
	.section	.nv.shared._ZN7cutlass13device_kernelINS_4gemm6kernel13GemmUniversalIN4cute5tupleIJiiiiEEENS1_10collective13CollectiveMmaINS1_35MainloopSm100TmaUmmaWarpSpecializedILi5ELi2ELi4ENS5_IJNS4_1CILi2EEENSA_ILi1EEESC_EEEEENS5_IJNSA_ILi64EEENSA_ILi256EEESF_EEENS_12float_e4m3_tENS5_IJlSC_lEEESI_SJ_NS4_8TiledMMAINS4_8MMA_AtomIJNS4_10MMA_TraitsINS4_19SM100_MMA_F8F6F4_SSEJSI_SI_fSF_SG_NS4_17integral_constantINS4_4UMMA5MajorELSQ_0EEESR_NSO_INSP_7ScaleInELSS_0EEEST_EEEEEENS4_6LayoutINS5_IJSC_SC_SC_EEENS5_IJNSA_ILi0EEESY_SY_EEEEENS5_IJNS4_10UnderscoreES11_S11_EEEEENS4_13SM90_TMA_LOADENS4_14ComposedLayoutINS4_7SwizzleILi2ELi4ELi3EEENS4_18smem_ptr_flag_bitsILi8EEENSW_INS5_IJNSA_ILi8EEESF_EEENS5_IJSF_SC_EEEEEEEvNS4_8identityENS4_23SM90_TMA_LOAD_MULTICASTES1E_vS1F_EENS_8epilogue10collective18CollectiveEpilogueINS1I_23Sm100TmaWarpSpecializedILi4ELi2ELi32ELb0ELb0EEEJSH_NS5_IJNSW_ISF_SC_EES1N_EEESI_SJ_SI_SJ_NS1I_6fusion15FusionCallbacksIS1M_NS1P_17LinearCombinationISI_fSI_fLNS_15FloatRoundStyleE2EEESH_S1O_JEEENS4_5SM1004TMEM4LOAD26SM100_TMEM_LOAD_16dp32b32xES14_S1E_NS4_39AutoVectorizingCopyWithAssumedAlignmentILi128EEENS4_14SM90_TMA_STOREES1E_S20_S20_EEEvvEEEEvNT_6ParamsE,"aw",@nobits
	.sectionflags	@""
	.align	16
	.zero		1024


//--------------------- .nv.shared.reserved.0     --------------------------
	.section	.nv.shared.reserved.0,"aw",@nobits
	.weak		__nv_reservedSMEM_offset_0_alias
	.size		__nv_reservedSMEM_offset_0_alias, 0, 64
	.other		__nv_reservedSMEM_offset_0_alias,@"STO_CUDA_RESERVED_SHARED STV_DEFAULT"
__nv_reservedSMEM_offset_0_alias:
	.zero		0
.nv.shared.reserved.0:
	.zero		64
	.weak		__nv_reservedSMEM_tcgen05_partition
	.type		__nv_reservedSMEM_tcgen05_partition,@object
	.size		__nv_reservedSMEM_tcgen05_partition,(.L_0 - __nv_reservedSMEM_tcgen05_partition)
__nv_reservedSMEM_tcgen05_partition:
	.zero		32
.L_0:


//--------------------- .nv.global                --------------------------
	.section	.nv.global,"aw",@nobits
.nv.global:
	.type		_ZN39_INTERNAL_22b48f3c_4_k_cu_2311f907_90524cute1_E,@object
	.size		_ZN39_INTERNAL_22b48f3c_4_k_cu_2311f907_90524cute1_E,(_ZN39_INTERNAL_22b48f3c_4_k_cu_2311f907_90524cuda3std3__45__cpo6cbeginE - _ZN39_INTERNAL_22b48f3c_4_k_cu_2311f907_90524cute1_E)
_ZN39_INTERNAL_22b48f3c_4_k_cu_2311f907_90524cute1_E:
	.zero		1
	.type		_ZN39_INTERNAL_22b48f3c_4_k_cu_2311f907_90524cuda3std3__45__cpo6cbeginE,@object
	.size		_ZN39_INTERNAL_22b48f3c_4_k_cu_2311f907_90524cuda3std3__45__cpo6cbeginE,(_ZN39_INTERNAL_22b48f3c_4_k_cu_2311f907_90524cuda3std3__48in_placeE - _ZN39_INTERNAL_22b48f3c_4_k_cu_2311f907_90524cuda3std3__45__cpo6cbeginE)
_ZN39_INTERNAL_22b48f3c_4_k_cu_2311f907_90524cuda3std3__45__cpo6cbeginE:
	.zero		1
	.type		_ZN39_INTERNAL_22b48f3c_4_k_cu_2311f907_90524cuda3std3__48in_placeE,@object
	.size		_ZN39_INTERNAL_22b48f3c_4_k_cu_2311f907_90524cuda3std3__48in_placeE,(_ZN39_INTERNAL_22b48f3c_4_k_cu_2311f907_90524cuda3std6ranges3__45__cpo9iter_moveE - _ZN39_INTERNAL_22b48f3c_4_k_cu_2311f907_90524cuda3std3__48in_placeE)
_ZN39_INTERNAL_22b48f3c_4_k_cu_2311f907_90524cuda3std3__48in_placeE:
	.zero		1
	.type		_ZN39_INTERNAL_22b48f3c_4_k_cu_2311f907_90524cuda3std6ranges3__45__cpo9iter_moveE,@object
	.size		_ZN39_INTERNAL_22b48f3c_4_k_cu_2311f907_90524cuda3std6ranges3__45__cpo9iter_moveE,(_ZN39_INTERNAL_22b48f3c_4_k_cu_2311f907_90524cuda3std3__45__cpo5beginE - _ZN39_INTERNAL_22b48f3c_4_k_cu_2311f907_90524cuda3std6ranges3__45__cpo9iter_moveE)
_ZN39_INTERNAL_22b48f3c_4_k_cu_2311f907_90524cuda3std6ranges3__45__cpo9iter_moveE:
	.zero		1
	.type		_ZN39_INTERNAL_22b48f3c_4_k_cu_2311f907_90524cuda3std3__45__cpo5beginE,@object
	.size		_ZN39_INTERNAL_22b48f3c_4_k_cu_2311f907_90524cuda3std3__45__cpo5beginE,(_ZN39_INTERNAL_22b48f3c_4_k_cu_2311f907_90524cuda3std3__441_GLOBAL__N__22b48f3c_4_k_cu_2311f907_90526ignoreE - _ZN39_INTERNAL_22b48f3c_4_k_cu_2311f907_90524cuda3std3__45__cpo5beginE)
_ZN39_INTERNAL_22b48f3c_4_k_cu_2311f907_90524cuda3std3__45__cpo5beginE:
	.zero		1
	.type		_ZN39_INTERNAL_22b48f3c_4_k_cu_2311f907_90524cuda3std3__441_GLOBAL__N__22b48f3c_4_k_cu_2311f907_90526ignoreE,@object
	.size		_ZN39_INTERNAL_22b48f3c_4_k_cu_2311f907_90524cuda3std3__441_GLOBAL__N__22b48f3c_4_k_cu_2311f907_90526ignoreE,(_ZN39_INTERNAL_22b48f3c_4_k_cu_2311f907_90524cute7productE - _ZN39_INTERNAL_22b48f3c_4_k_cu_2311f907_90524cuda3std3__441_GLOBAL__N__22b48f3c_4_k_cu_2311f907_90526ignoreE)
_ZN39_INTERNAL_22b48f3c_4_k_cu_2311f907_90524cuda3std3__441_GLOBAL__N__22b48f3c_4_k_cu_2311f907_90526ignoreE:
	.zero		1
	.type		_ZN39_INTERNAL_22b48f3c_4_k_cu_2311f907_90524cute7productE,@object
	.size		_ZN39_INTERNAL_22b48f3c_4_k_cu_2311f907_90524cute7productE,(_ZN39_INTERNAL_22b48f3c_4_k_cu_2311f907_90524cuda3std3__45__cpo3endE - _ZN39_INTERNAL_22b48f3c_4_k_cu_2311f907_90524cute7productE)
_ZN39_INTERNAL_22b48f3c_4_k_cu_2311f907_90524cute7productE:
	.zero		1
	.type		_ZN39_INTERNAL_22b48f3c_4_k_cu_2311f907_90524cuda3std3__45__cpo3endE,@object
	.size		_ZN39_INTERNAL_22b48f3c_4_k_cu_2311f907_90524cuda3std3__45__cpo3endE,(_ZN39_INTERNAL_22b48f3c_4_k_cu_2311f907_90524cuda3std3__419piecewise_constructE - _ZN39_INTERNAL_22b48f3c_4_k_cu_2311f907_90524cuda3std3__45__cpo3endE)
_ZN39_INTERNAL_22b48f3c_4_k_cu_2311f907_90524cuda3std3__45__cpo3endE:
	.zero		1
	.type		_ZN39_INTERNAL_22b48f3c_4_k_cu_2311f907_90524cuda3std3__419piecewise_constructE,@object
	.size		_ZN39_INTERNAL_22b48f3c_4_k_cu_2311f907_90524cuda3std3__419piecewise_constructE,(_ZN39_INTERNAL_22b48f3c_4_k_cu_2311f907_90524cuda3std3__45__cpo4cendE - _ZN39_INTERNAL_22b48f3c_4_k_cu_2311f907_90524cuda3std3__419piecewise_constructE)
_ZN39_INTERNAL_22b48f3c_4_k_cu_2311f907_90524cuda3std3__419piecewise_constructE:
	.zero		1
	.type		_ZN39_INTERNAL_22b48f3c_4_k_cu_2311f907_90524cuda3std3__45__cpo4cendE,@object
	.size		_ZN39_INTERNAL_22b48f3c_4_k_cu_2311f907_90524cuda3std3__45__cpo4cendE,(_ZN39_INTERNAL_22b48f3c_4_k_cu_2311f907_90524cuda3std6ranges3__45__cpo4swapE - _ZN39_INTERNAL_22b48f3c_4_k_cu_2311f907_90524cuda3std3__45__cpo4cendE)
_ZN39_INTERNAL_22b48f3c_4_k_cu_2311f907_90524cuda3std3__45__cpo4cendE:
	.zero		1
	.type		_ZN39_INTERNAL_22b48f3c_4_k_cu_2311f907_90524cuda3std6ranges3__45__cpo4swapE,@object
	.size		_ZN39_INTERNAL_22b48f3c_4_k_cu_2311f907_90524cuda3std6ranges3__45__cpo4swapE,(.L_11 - _ZN39_INTERNAL_22b48f3c_4_k_cu_2311f907_90524cuda3std6ranges3__45__cpo4swapE)
_ZN39_INTERNAL_22b48f3c_4_k_cu_2311f907_90524cuda3std6ranges3__45__cpo4swapE:
	.zero		1
.L_11:


//--------------------- .nv.constant0._ZN7cutlass13device_kernelINS_4gemm6kernel13GemmUniversalIN4cute5tupleIJiiiiEEENS1_10collective13CollectiveMmaINS1_35MainloopSm100TmaUmmaWarpSpecializedILi5ELi2ELi4ENS5_IJNS4_1CILi2EEENSA_ILi1EEESC_EEEEENS5_IJNSA_ILi64EEENSA_ILi256EEESF_EEENS_12float_e4m3_tENS5_IJlSC_lEEESI_SJ_NS4_8TiledMMAINS4_8MMA_AtomIJNS4_10MMA_TraitsINS4_19SM100_MMA_F8F6F4_SSEJSI_SI_fSF_SG_NS4_17integral_constantINS4_4UMMA5MajorELSQ_0EEESR_NSO_INSP_7ScaleInELSS_0EEEST_EEEEEENS4_6LayoutINS5_IJSC_SC_SC_EEENS5_IJNSA_ILi0EEESY_SY_EEEEENS5_IJNS4_10UnderscoreES11_S11_EEEEENS4_13SM90_TMA_LOADENS4_14ComposedLayoutINS4_7SwizzleILi2ELi4ELi3EEENS4_18smem_ptr_flag_bitsILi8EEENSW_INS5_IJNSA_ILi8EEESF_EEENS5_IJSF_SC_EEEEEEEvNS4_8identityENS4_23SM90_TMA_LOAD_MULTICASTES1E_vS1F_EENS_8epilogue10collective18CollectiveEpilogueINS1I_23Sm100TmaWarpSpecializedILi4ELi2ELi32ELb0ELb0EEEJSH_NS5_IJNSW_ISF_SC_EES1N_EEESI_SJ_SI_SJ_NS1I_6fusion15FusionCallbacksIS1M_NS1P_17LinearCombinationISI_fSI_fLNS_15FloatRoundStyleE2EEESH_S1O_JEEENS4_5SM1004TMEM4LOAD26SM100_TMEM_LOAD_16dp32b32xES14_S1E_NS4_39AutoVectorizingCopyWithAssumedAlignmentILi128EEENS4_14SM90_TMA_STOREES1E_S20_S20_EEEvvEEEEvNT_6ParamsE --------------------------
	.section	.nv.constant0._ZN7cutlass13device_kernelINS_4gemm6kernel13GemmUniversalIN4cute5tupleIJiiiiEEENS1_10collective13CollectiveMmaINS1_35MainloopSm100TmaUmmaWarpSpecializedILi5ELi2ELi4ENS5_IJNS4_1CILi2EEENSA_ILi1EEESC_EEEEENS5_IJNSA_ILi64EEENSA_ILi256EEESF_EEENS_12float_e4m3_tENS5_IJlSC_lEEESI_SJ_NS4_8TiledMMAINS4_8MMA_AtomIJNS4_10MMA_TraitsINS4_19SM100_MMA_F8F6F4_SSEJSI_SI_fSF_SG_NS4_17integral_constantINS4_4UMMA5MajorELSQ_0EEESR_NSO_INSP_7ScaleInELSS_0EEEST_EEEEEENS4_6LayoutINS5_IJSC_SC_SC_EEENS5_IJNSA_ILi0EEESY_SY_EEEEENS5_IJNS4_10UnderscoreES11_S11_EEEEENS4_13SM90_TMA_LOADENS4_14ComposedLayoutINS4_7SwizzleILi2ELi4ELi3EEENS4_18smem_ptr_flag_bitsILi8EEENSW_INS5_IJNSA_ILi8EEESF_EEENS5_IJSF_SC_EEEEEEEvNS4_8identityENS4_23SM90_TMA_LOAD_MULTICASTES1E_vS1F_EENS_8epilogue10collective18CollectiveEpilogueINS1I_23Sm100TmaWarpSpecializedILi4ELi2ELi32ELb0ELb0EEEJSH_NS5_IJNSW_ISF_SC_EES1N_EEESI_SJ_SI_SJ_NS1I_6fusion15FusionCallbacksIS1M_NS1P_17LinearCombinationISI_fSI_fLNS_15FloatRoundStyleE2EEESH_S1O_JEEENS4_5SM1004TMEM4LOAD26SM100_TMEM_LOAD_16dp32b32xES14_S1E_NS4_39AutoVectorizingCopyWithAssumedAlignmentILi128EEENS4_14SM90_TMA_STOREES1E_S20_S20_EEEvvEEEEvNT_6ParamsE,"a",@progbits
	.sectionflags	@""
	.align	4
.nv.constant0._ZN7cutlass13device_kernelINS_4gemm6kernel13GemmUniversalIN4cute5tupleIJiiiiEEENS1_10collective13CollectiveMmaINS1_35MainloopSm100TmaUmmaWarpSpecializedILi5ELi2ELi4ENS5_IJNS4_1CILi2EEENSA_ILi1EEESC_EEEEENS5_IJNSA_ILi64EEENSA_ILi256EEESF_EEENS_12float_e4m3_tENS5_IJlSC_lEEESI_SJ_NS4_8TiledMMAINS4_8MMA_AtomIJNS4_10MMA_TraitsINS4_19SM100_MMA_F8F6F4_SSEJSI_SI_fSF_SG_NS4_17integral_constantINS4_4UMMA5MajorELSQ_0EEESR_NSO_INSP_7ScaleInELSS_0EEEST_EEEEEENS4_6LayoutINS5_IJSC_SC_SC_EEENS5_IJNSA_ILi0EEESY_SY_EEEEENS5_IJNS4_10UnderscoreES11_S11_EEEEENS4_13SM90_TMA_LOADENS4_14ComposedLayoutINS4_7SwizzleILi2ELi4ELi3EEENS4_18smem_ptr_flag_bitsILi8EEENSW_INS5_IJNSA_ILi8EEESF_EEENS5_IJSF_SC_EEEEEEEvNS4_8identityENS4_23SM90_TMA_LOAD_MULTICASTES1E_vS1F_EENS_8epilogue10collective18CollectiveEpilogueINS1I_23Sm100TmaWarpSpecializedILi4ELi2ELi32ELb0ELb0EEEJSH_NS5_IJNSW_ISF_SC_EES1N_EEESI_SJ_SI_SJ_NS1I_6fusion15FusionCallbacksIS1M_NS1P_17LinearCombinationISI_fSI_fLNS_15FloatRoundStyleE2EEESH_S1O_JEEENS4_5SM1004TMEM4LOAD26SM100_TMEM_LOAD_16dp32b32xES14_S1E_NS4_39AutoVectorizingCopyWithAssumedAlignmentILi128EEENS4_14SM90_TMA_STOREES1E_S20_S20_EEEvvEEEEvNT_6ParamsE:
	.zero		2944


//--------------------- SYMBOLS --------------------------

	.type		.nv.reservedSmem.offset0,@object
	.size		.nv.reservedSmem.offset0,0x4
	.type		.nv.reservedSmem.cap,@object
	.size		.nv.reservedSmem.cap,0x4
	.type		__assertfail,@function
